//
// Generated by NVIDIA NVVM Compiler
//
// Compiler Build ID: CL-36424714
// Cuda compilation tools, release 13.0, V13.0.88
// Based on NVVM 20.0.0
//

.version 9.0
.target sm_100
.address_size 64

	// .globl	computeRHS

.visible .entry computeRHS(
	.param .u64 .ptr .align 1 computeRHS_param_0,
	.param .u64 .ptr .align 1 computeRHS_param_1,
	.param .f64 computeRHS_param_2,
	.param .u32 computeRHS_param_3,
	.param .u32 computeRHS_param_4
)
{
	.reg .pred 	%p<5>;
	.reg .b32 	%r<30>;
	.reg .b64 	%rd<15>;
	.reg .b64 	%fd<28>;

	ld.param.u64 	%rd4, [computeRHS_param_0];
	ld.param.u64 	%rd5, [computeRHS_param_1];
	ld.param.f64 	%fd1, [computeRHS_param_2];
	ld.param.u32 	%r3, [computeRHS_param_3];
	ld.param.u32 	%r4, [computeRHS_param_4];
	cvta.to.global.u64 	%rd6, %rd5;
	cvta.to.global.u64 	%rd7, %rd4;
	mov.u32 	%r5, %ctaid.x;
	mov.u32 	%r6, %ntid.x;
	mov.u32 	%r7, %tid.x;
	mad.lo.s32 	%r1, %r5, %r6, %r7;
	mov.u32 	%r8, %ctaid.y;
	mov.u32 	%r9, %ntid.y;
	mov.u32 	%r10, %tid.y;
	mad.lo.s32 	%r11, %r8, %r9, %r10;
	mov.u32 	%r12, %ctaid.z;
	mov.u32 	%r13, %ntid.z;
	mov.u32 	%r14, %tid.z;
	mad.lo.s32 	%r15, %r12, %r13, %r14;
	mov.u32 	%r16, %nctaid.x;
	mul.lo.s32 	%r2, %r16, %r6;
	mov.u32 	%r17, %nctaid.y;
	mul.lo.s32 	%r18, %r17, %r9;
	mad.lo.s32 	%r19, %r15, %r18, %r11;
	mad.lo.s32 	%r20, %r19, %r2, %r1;
	add.s32 	%r21, %r2, 2;
	add.s32 	%r22, %r18, 2;
	mad.lo.s32 	%r23, %r22, %r15, %r22;
	add.s32 	%r24, %r11, %r23;
	mad.lo.s32 	%r25, %r21, %r24, %r21;
	mul.f64 	%fd2, %fd1, 0d4010000000000000;
	mov.f64 	%fd3, 0d4008000000000000;
	div.rn.f64 	%fd4, %fd3, %fd2;
	cvt.s64.s32 	%rd8, %r25;
	cvt.s64.s32 	%rd9, %r1;
	add.s64 	%rd10, %rd9, %rd8;
	shl.b64 	%rd11, %rd10, 3;
	add.s64 	%rd12, %rd11, %rd7;
	add.s64 	%rd1, %rd12, 8;
	ld.global.f64 	%fd5, [%rd12+16];
	add.s32 	%r26, %r25, %r1;
	mul.wide.s32 	%rd13, %r26, 8;
	add.s64 	%rd2, %rd7, %rd13;
	ld.global.f64 	%fd6, [%rd2];
	sub.f64 	%fd7, %fd5, %fd6;
	mul.f64 	%fd8, %fd4, %fd7;
	mul.wide.s32 	%rd14, %r20, 8;
	add.s64 	%rd3, %rd6, %rd14;
	st.global.f64 	[%rd3], %fd8;
	or.b32  	%r27, %r3, %r1;
	setp.ne.s32 	%p1, %r27, 0;
	@%p1 bra 	$L__BB0_2;
	add.f64 	%fd9, %fd1, %fd1;
	rcp.rn.f64 	%fd10, %fd9;
	ld.global.f64 	%fd11, [%rd1];
	mul.f64 	%fd12, %fd11, 0dC014000000000000;
	ld.global.f64 	%fd13, [%rd1+8];
	fma.rn.f64 	%fd14, %fd13, 0d4010000000000000, %fd12;
	ld.global.f64 	%fd15, [%rd1+16];
	add.f64 	%fd16, %fd15, %fd14;
	mul.f64 	%fd17, %fd10, %fd16;
	st.global.f64 	[%rd3], %fd17;
$L__BB0_2:
	add.s32 	%r28, %r4, -1;
	setp.ne.s32 	%p2, %r3, %r28;
	add.s32 	%r29, %r2, -1;
	setp.ne.s32 	%p3, %r1, %r29;
	or.pred  	%p4, %p2, %p3;
	@%p4 bra 	$L__BB0_4;
	add.f64 	%fd18, %fd1, %fd1;
	rcp.rn.f64 	%fd19, %fd18;
	neg.f64 	%fd20, %fd19;
	ld.global.f64 	%fd21, [%rd1];
	mul.f64 	%fd22, %fd21, 0dC014000000000000;
	ld.global.f64 	%fd23, [%rd2];
	fma.rn.f64 	%fd24, %fd23, 0d4010000000000000, %fd22;
	ld.global.f64 	%fd25, [%rd1+-16];
	add.f64 	%fd26, %fd25, %fd24;
	mul.f64 	%fd27, %fd20, %fd26;
	st.global.f64 	[%rd3], %fd27;
$L__BB0_4:
	ret;

}
	// .globl	sumSolutions
.visible .entry sumSolutions(
	.param .u64 .ptr .align 1 sumSolutions_param_0,
	.param .u64 .ptr .align 1 sumSolutions_param_1,
	.param .u64 .ptr .align 1 sumSolutions_param_2,
	.param .u64 .ptr .align 1 sumSolutions_param_3,
	.param .u64 .ptr .align 1 sumSolutions_param_4,
	.param .u32 sumSolutions_param_5,
	.param .u32 sumSolutions_param_6,
	.param .u32 sumSolutions_param_7
)
{
	.reg .b32 	%r<17>;
	.reg .b64 	%rd<19>;
	.reg .b64 	%fd<8>;

	ld.param.u64 	%rd1, [sumSolutions_param_0];
	ld.param.u64 	%rd2, [sumSolutions_param_1];
	ld.param.u64 	%rd3, [sumSolutions_param_2];
	ld.param.u64 	%rd4, [sumSolutions_param_3];
	ld.param.u64 	%rd5, [sumSolutions_param_4];
	ld.param.u32 	%r1, [sumSolutions_param_5];
	ld.param.u32 	%r2, [sumSolutions_param_6];
	cvta.to.global.u64 	%rd6, %rd3;
	cvta.to.global.u64 	%rd7, %rd5;
	cvta.to.global.u64 	%rd8, %rd2;
	cvta.to.global.u64 	%rd9, %rd4;
	cvta.to.global.u64 	%rd10, %rd1;
	mov.u32 	%r3, %ctaid.x;
	mov.u32 	%r4, %ntid.x;
	mov.u32 	%r5, %tid.x;
	mad.lo.s32 	%r6, %r3, %r4, %r5;
	mov.u32 	%r7, %ctaid.y;
	mov.u32 	%r8, %ntid.y;
	mov.u32 	%r9, %tid.y;
	mad.lo.s32 	%r10, %r7, %r8, %r9;
	mov.u32 	%r11, %ctaid.z;
	mov.u32 	%r12, %ntid.z;
	mov.u32 	%r13, %tid.z;
	mad.lo.s32 	%r14, %r11, %r12, %r13;
	mad.lo.s32 	%r15, %r2, %r14, %r10;
	mad.lo.s32 	%r16, %r15, %r1, %r6;
	mul.wide.s32 	%rd11, %r16, 8;
	add.s64 	%rd12, %rd10, %rd11;
	ld.global.f64 	%fd1, [%rd12];
	mul.wide.s32 	%rd13, %r15, 8;
	add.s64 	%rd14, %rd9, %rd13;
	ld.global.f64 	%fd2, [%rd14];
	mul.wide.s32 	%rd15, %r6, 8;
	add.s64 	%rd16, %rd8, %rd15;
	ld.global.f64 	%fd3, [%rd16];
	fma.rn.f64 	%fd4, %fd2, %fd3, %fd1;
	add.s64 	%rd17, %rd7, %rd13;
	ld.global.f64 	%fd5, [%rd17];
	add.s64 	%rd18, %rd6, %rd15;
	ld.global.f64 	%fd6, [%rd18];
	fma.rn.f64 	%fd7, %fd5, %fd6, %fd4;
	st.global.f64 	[%rd12], %fd7;
	ret;

}
	// .globl	negateAndCopyFaces
.visible .entry negateAndCopyFaces(
	.param .u64 .ptr .align 1 negateAndCopyFaces_param_0,
	.param .u64 .ptr .align 1 negateAndCopyFaces_param_1,
	.param .u32 negateAndCopyFaces_param_2,
	.param .u32 negateAndCopyFaces_param_3,
	.param .u32 negateAndCopyFaces_param_4,
	.param .u32 negateAndCopyFaces_param_5,
	.param .u32 negateAndCopyFaces_param_6
)
{
	.reg .pred 	%p<3>;
	.reg .b32 	%r<19>;
	.reg .b64 	%rd<13>;
	.reg .b64 	%fd<7>;

	ld.param.u64 	%rd1, [negateAndCopyFaces_param_0];
	ld.param.u64 	%rd2, [negateAndCopyFaces_param_1];
	ld.param.u32 	%r1, [negateAndCopyFaces_param_2];
	ld.param.u32 	%r2, [negateAndCopyFaces_param_3];
	ld.param.u32 	%r3, [negateAndCopyFaces_param_4];
	ld.param.u32 	%r4, [negateAndCopyFaces_param_5];
	ld.param.u32 	%r5, [negateAndCopyFaces_param_6];
	cvta.to.global.u64 	%rd3, %rd2;
	cvta.to.global.u64 	%rd4, %rd1;
	mov.u32 	%r6, %ctaid.x;
	mov.u32 	%r7, %ntid.x;
	mov.u32 	%r8, %tid.x;
	mad.lo.s32 	%r9, %r6, %r7, %r8;
	mov.u32 	%r10, %ctaid.y;
	mov.u32 	%r11, %ntid.y;
	mov.u32 	%r12, %tid.y;
	mad.lo.s32 	%r13, %r10, %r11, %r12;
	mad.lo.s32 	%r14, %r2, %r13, %r9;
	mul.lo.s32 	%r15, %r14, %r1;
	mul.wide.s32 	%rd5, %r15, 8;
	add.s64 	%rd6, %rd4, %rd5;
	ld.global.f64 	%fd1, [%rd6];
	neg.f64 	%fd2, %fd1;
	mul.wide.s32 	%rd7, %r14, 8;
	add.s64 	%rd8, %rd3, %rd7;
	setp.eq.s32 	%p1, %r4, 0;
	selp.f64 	%fd3, 0d0000000000000000, %fd2, %p1;
	st.global.f64 	[%rd8], %fd3;
	add.s32 	%r16, %r1, -1;
	mul.lo.s32 	%r17, %r3, %r2;
	mul.wide.s32 	%rd9, %r16, 8;
	add.s64 	%rd10, %rd6, %rd9;
	ld.global.f64 	%fd4, [%rd10];
	neg.f64 	%fd5, %fd4;
	mul.wide.s32 	%rd11, %r17, 8;
	add.s64 	%rd12, %rd8, %rd11;
	add.s32 	%r18, %r5, -1;
	setp.eq.s32 	%p2, %r4, %r18;
	selp.f64 	%fd6, 0d0000000000000000, %fd5, %p2;
	st.global.f64 	[%rd12], %fd6;
	ret;

}
	// .globl	reducedSolverKernel
.visible .entry reducedSolverKernel(
	.param .u64 .ptr .align 1 reducedSolverKernel_param_0,
	.param .u64 .ptr .align 1 reducedSolverKernel_param_1,
	.param .u64 .ptr .align 1 reducedSolverKernel_param_2,
	.param .u64 .ptr .align 1 reducedSolverKernel_param_3,
	.param .u64 .ptr .align 1 reducedSolverKernel_param_4,
	.param .u32 reducedSolverKernel_param_5,
	.param .u32 reducedSolverKernel_param_6,
	.param .u32 reducedSolverKernel_param_7
)
{
	.reg .pred 	%p<16>;
	.reg .b32 	%r<128>;
	.reg .b64 	%rd<131>;
	.reg .b64 	%fd<162>;

	ld.param.u64 	%rd15, [reducedSolverKernel_param_0];
	ld.param.u64 	%rd16, [reducedSolverKernel_param_1];
	ld.param.u64 	%rd17, [reducedSolverKernel_param_2];
	ld.param.u64 	%rd18, [reducedSolverKernel_param_3];
	ld.param.u64 	%rd19, [reducedSolverKernel_param_4];
	ld.param.u32 	%r58, [reducedSolverKernel_param_5];
	ld.param.u32 	%r59, [reducedSolverKernel_param_6];
	ld.param.u32 	%r57, [reducedSolverKernel_param_7];
	cvta.to.global.u64 	%rd1, %rd15;
	cvta.to.global.u64 	%rd20, %rd19;
	cvta.to.global.u64 	%rd2, %rd18;
	cvta.to.global.u64 	%rd3, %rd16;
	cvta.to.global.u64 	%rd4, %rd17;
	mov.u32 	%r60, %ctaid.x;
	mov.u32 	%r61, %ntid.x;
	mov.u32 	%r62, %tid.x;
	mad.lo.s32 	%r63, %r60, %r61, %r62;
	mov.u32 	%r64, %ctaid.y;
	mov.u32 	%r65, %ntid.y;
	mov.u32 	%r66, %tid.y;
	mad.lo.s32 	%r67, %r64, %r65, %r66;
	mad.lo.s32 	%r68, %r58, %r67, %r63;
	mul.lo.s32 	%r1, %r59, %r58;
	ld.global.f64 	%fd1, [%rd4];
	ld.global.f64 	%fd2, [%rd3];
	div.rn.f64 	%fd3, %fd1, %fd2;
	st.global.f64 	[%rd2], %fd3;
	mul.wide.s32 	%rd21, %r68, 8;
	add.s64 	%rd5, %rd20, %rd21;
	ld.global.f64 	%fd4, [%rd5];
	ld.global.f64 	%fd5, [%rd3];
	div.rn.f64 	%fd6, %fd4, %fd5;
	st.global.f64 	[%rd5], %fd6;
	setp.lt.s32 	%p1, %r57, 2;
	@%p1 bra 	$L__BB3_22;
	add.s32 	%r2, %r57, -1;
	add.s32 	%r126, %r57, -2;
	setp.lt.u32 	%p2, %r126, 3;
	mov.b32 	%r114, 1;
	@%p2 bra 	$L__BB3_5;
	and.b32  	%r71, %r2, -4;
	neg.s32 	%r112, %r71;
	add.s64 	%rd130, %rd3, 16;
	add.s64 	%rd129, %rd1, 16;
	add.s64 	%rd128, %rd4, 32;
	mov.b32 	%r109, 0;
	mul.wide.s32 	%rd28, %r1, 8;
	mov.u32 	%r110, %r1;
	mov.u32 	%r111, %r109;
$L__BB3_3:
	.pragma "nounroll";
	add.s32 	%r72, %r111, 1;
	ld.global.f64 	%fd7, [%rd130+-8];
	ld.global.f64 	%fd8, [%rd129+-8];
	mul.wide.s32 	%rd22, %r72, 8;
	add.s64 	%rd23, %rd2, %rd22;
	ld.global.f64 	%fd9, [%rd23+-8];
	mul.f64 	%fd10, %fd8, %fd9;
	sub.f64 	%fd11, %fd7, %fd10;
	ld.global.f64 	%fd12, [%rd128+-24];
	div.rn.f64 	%fd13, %fd12, %fd11;
	st.global.f64 	[%rd23], %fd13;
	mul.wide.s32 	%rd24, %r110, 8;
	add.s64 	%rd25, %rd5, %rd24;
	ld.global.f64 	%fd14, [%rd25];
	ld.global.f64 	%fd15, [%rd129+-8];
	mul.wide.s32 	%rd26, %r109, 8;
	add.s64 	%rd27, %rd5, %rd26;
	ld.global.f64 	%fd16, [%rd27];
	mul.f64 	%fd17, %fd15, %fd16;
	sub.f64 	%fd18, %fd14, %fd17;
	div.rn.f64 	%fd19, %fd18, %fd11;
	st.global.f64 	[%rd25], %fd19;
	ld.global.f64 	%fd20, [%rd130];
	ld.global.f64 	%fd21, [%rd129];
	ld.global.f64 	%fd22, [%rd23];
	mul.f64 	%fd23, %fd21, %fd22;
	sub.f64 	%fd24, %fd20, %fd23;
	ld.global.f64 	%fd25, [%rd128+-16];
	div.rn.f64 	%fd26, %fd25, %fd24;
	st.global.f64 	[%rd23+8], %fd26;
	add.s64 	%rd29, %rd25, %rd28;
	ld.global.f64 	%fd27, [%rd29];
	ld.global.f64 	%fd28, [%rd129];
	ld.global.f64 	%fd29, [%rd25];
	mul.f64 	%fd30, %fd28, %fd29;
	sub.f64 	%fd31, %fd27, %fd30;
	div.rn.f64 	%fd32, %fd31, %fd24;
	st.global.f64 	[%rd29], %fd32;
	ld.global.f64 	%fd33, [%rd130+8];
	ld.global.f64 	%fd34, [%rd129+8];
	ld.global.f64 	%fd35, [%rd23+8];
	mul.f64 	%fd36, %fd34, %fd35;
	sub.f64 	%fd37, %fd33, %fd36;
	ld.global.f64 	%fd38, [%rd128+-8];
	div.rn.f64 	%fd39, %fd38, %fd37;
	st.global.f64 	[%rd23+16], %fd39;
	add.s64 	%rd30, %rd29, %rd28;
	ld.global.f64 	%fd40, [%rd30];
	ld.global.f64 	%fd41, [%rd129+8];
	ld.global.f64 	%fd42, [%rd29];
	mul.f64 	%fd43, %fd41, %fd42;
	sub.f64 	%fd44, %fd40, %fd43;
	div.rn.f64 	%fd45, %fd44, %fd37;
	st.global.f64 	[%rd30], %fd45;
	ld.global.f64 	%fd46, [%rd130+16];
	ld.global.f64 	%fd47, [%rd129+16];
	ld.global.f64 	%fd48, [%rd23+16];
	mul.f64 	%fd49, %fd47, %fd48;
	sub.f64 	%fd50, %fd46, %fd49;
	ld.global.f64 	%fd51, [%rd128];
	div.rn.f64 	%fd52, %fd51, %fd50;
	st.global.f64 	[%rd23+24], %fd52;
	add.s64 	%rd31, %rd30, %rd28;
	ld.global.f64 	%fd53, [%rd31];
	ld.global.f64 	%fd54, [%rd129+16];
	ld.global.f64 	%fd55, [%rd30];
	mul.f64 	%fd56, %fd54, %fd55;
	sub.f64 	%fd57, %fd53, %fd56;
	div.rn.f64 	%fd58, %fd57, %fd50;
	st.global.f64 	[%rd31], %fd58;
	add.s32 	%r112, %r112, 4;
	add.s32 	%r111, %r111, 4;
	shl.b32 	%r73, %r1, 2;
	add.s32 	%r110, %r110, %r73;
	add.s32 	%r109, %r109, %r73;
	add.s64 	%rd130, %rd130, 32;
	add.s64 	%rd129, %rd129, 32;
	add.s64 	%rd128, %rd128, 32;
	setp.ne.s32 	%p3, %r112, 0;
	@%p3 bra 	$L__BB3_3;
	add.s32 	%r114, %r111, 1;
$L__BB3_5:
	and.b32  	%r15, %r2, 3;
	setp.eq.s32 	%p4, %r15, 0;
	@%p4 bra 	$L__BB3_10;
	setp.eq.s32 	%p5, %r15, 1;
	@%p5 bra 	$L__BB3_8;
	ld.param.u64 	%rd126, [reducedSolverKernel_param_0];
	mul.wide.u32 	%rd32, %r114, 8;
	add.s64 	%rd33, %rd3, %rd32;
	ld.global.f64 	%fd59, [%rd33];
	cvta.to.global.u64 	%rd34, %rd126;
	add.s64 	%rd35, %rd34, %rd32;
	ld.global.f64 	%fd60, [%rd35];
	mul.wide.s32 	%rd36, %r114, 8;
	add.s64 	%rd37, %rd2, %rd36;
	ld.global.f64 	%fd61, [%rd37+-8];
	mul.f64 	%fd62, %fd60, %fd61;
	sub.f64 	%fd63, %fd59, %fd62;
	add.s64 	%rd38, %rd4, %rd32;
	ld.global.f64 	%fd64, [%rd38];
	div.rn.f64 	%fd65, %fd64, %fd63;
	add.s64 	%rd39, %rd2, %rd32;
	st.global.f64 	[%rd39], %fd65;
	mul.lo.s32 	%r74, %r114, %r1;
	mul.wide.s32 	%rd40, %r74, 8;
	add.s64 	%rd41, %rd5, %rd40;
	ld.global.f64 	%fd66, [%rd41];
	ld.global.f64 	%fd67, [%rd35];
	sub.s32 	%r75, %r74, %r1;
	mul.wide.s32 	%rd42, %r75, 8;
	add.s64 	%rd43, %rd5, %rd42;
	ld.global.f64 	%fd68, [%rd43];
	mul.f64 	%fd69, %fd67, %fd68;
	sub.f64 	%fd70, %fd66, %fd69;
	div.rn.f64 	%fd71, %fd70, %fd63;
	st.global.f64 	[%rd41], %fd71;
	ld.global.f64 	%fd72, [%rd33+8];
	ld.global.f64 	%fd73, [%rd35+8];
	ld.global.f64 	%fd74, [%rd37];
	mul.f64 	%fd75, %fd73, %fd74;
	sub.f64 	%fd76, %fd72, %fd75;
	ld.global.f64 	%fd77, [%rd38+8];
	div.rn.f64 	%fd78, %fd77, %fd76;
	st.global.f64 	[%rd39+8], %fd78;
	mul.wide.s32 	%rd44, %r1, 8;
	add.s64 	%rd45, %rd41, %rd44;
	ld.global.f64 	%fd79, [%rd45];
	ld.global.f64 	%fd80, [%rd35+8];
	ld.global.f64 	%fd81, [%rd41];
	mul.f64 	%fd82, %fd80, %fd81;
	sub.f64 	%fd83, %fd79, %fd82;
	div.rn.f64 	%fd84, %fd83, %fd76;
	st.global.f64 	[%rd45], %fd84;
	add.s32 	%r114, %r114, 2;
$L__BB3_8:
	and.b32  	%r76, %r2, 1;
	setp.eq.b32 	%p6, %r76, 1;
	not.pred 	%p7, %p6;
	@%p7 bra 	$L__BB3_10;
	ld.param.u64 	%rd127, [reducedSolverKernel_param_0];
	mul.wide.u32 	%rd46, %r114, 8;
	add.s64 	%rd47, %rd3, %rd46;
	ld.global.f64 	%fd85, [%rd47];
	cvta.to.global.u64 	%rd48, %rd127;
	add.s64 	%rd49, %rd48, %rd46;
	ld.global.f64 	%fd86, [%rd49];
	mul.wide.s32 	%rd50, %r114, 8;
	add.s64 	%rd51, %rd2, %rd50;
	ld.global.f64 	%fd87, [%rd51+-8];
	mul.f64 	%fd88, %fd86, %fd87;
	sub.f64 	%fd89, %fd85, %fd88;
	add.s64 	%rd52, %rd4, %rd46;
	ld.global.f64 	%fd90, [%rd52];
	div.rn.f64 	%fd91, %fd90, %fd89;
	add.s64 	%rd53, %rd2, %rd46;
	st.global.f64 	[%rd53], %fd91;
	mul.lo.s32 	%r77, %r114, %r1;
	mul.wide.s32 	%rd54, %r77, 8;
	add.s64 	%rd55, %rd5, %rd54;
	ld.global.f64 	%fd92, [%rd55];
	ld.global.f64 	%fd93, [%rd49];
	sub.s32 	%r78, %r77, %r1;
	mul.wide.s32 	%rd56, %r78, 8;
	add.s64 	%rd57, %rd5, %rd56;
	ld.global.f64 	%fd94, [%rd57];
	mul.f64 	%fd95, %fd93, %fd94;
	sub.f64 	%fd96, %fd92, %fd95;
	div.rn.f64 	%fd97, %fd96, %fd89;
	st.global.f64 	[%rd55], %fd97;
$L__BB3_10:
	and.b32  	%r18, %r2, 7;
	setp.lt.u32 	%p8, %r126, 7;
	@%p8 bra 	$L__BB3_14;
	add.s32 	%r124, %r57, -4;
	mul.lo.s32 	%r123, %r1, %r126;
	shl.b32 	%r21, %r1, 3;
	add.s32 	%r79, %r57, -9;
	mul.lo.s32 	%r122, %r1, %r79;
	add.s32 	%r80, %r57, -8;
	mul.lo.s32 	%r121, %r1, %r80;
	add.s32 	%r81, %r57, -7;
	mul.lo.s32 	%r120, %r1, %r81;
	add.s32 	%r82, %r57, -6;
	mul.lo.s32 	%r119, %r1, %r82;
	add.s32 	%r83, %r57, -5;
	mul.lo.s32 	%r118, %r1, %r83;
	mul.lo.s32 	%r117, %r1, %r124;
	add.s32 	%r84, %r57, -3;
	mul.lo.s32 	%r116, %r1, %r84;
	and.b32  	%r85, %r2, -8;
	neg.s32 	%r115, %r85;
	mul.wide.s32 	%rd62, %r1, 8;
$L__BB3_12:
	.pragma "nounroll";
	add.s32 	%r86, %r124, 2;
	mul.wide.s32 	%rd58, %r123, 8;
	add.s64 	%rd59, %rd5, %rd58;
	ld.global.f64 	%fd98, [%rd59];
	mul.wide.u32 	%rd60, %r86, 8;
	add.s64 	%rd61, %rd2, %rd60;
	ld.global.f64 	%fd99, [%rd61];
	add.s64 	%rd63, %rd59, %rd62;
	ld.global.f64 	%fd100, [%rd63];
	mul.f64 	%fd101, %fd99, %fd100;
	sub.f64 	%fd102, %fd98, %fd101;
	st.global.f64 	[%rd59], %fd102;
	add.s32 	%r87, %r124, 1;
	mul.wide.s32 	%rd64, %r116, 8;
	add.s64 	%rd65, %rd5, %rd64;
	ld.global.f64 	%fd103, [%rd65];
	mul.wide.u32 	%rd66, %r87, 8;
	add.s64 	%rd67, %rd2, %rd66;
	ld.global.f64 	%fd104, [%rd67];
	mul.f64 	%fd105, %fd104, %fd102;
	sub.f64 	%fd106, %fd103, %fd105;
	st.global.f64 	[%rd65], %fd106;
	add.s32 	%r88, %r124, -5;
	mul.wide.s32 	%rd68, %r117, 8;
	add.s64 	%rd69, %rd5, %rd68;
	ld.global.f64 	%fd107, [%rd69];
	mul.wide.u32 	%rd70, %r124, 8;
	add.s64 	%rd71, %rd2, %rd70;
	ld.global.f64 	%fd108, [%rd71];
	mul.f64 	%fd109, %fd108, %fd106;
	sub.f64 	%fd110, %fd107, %fd109;
	st.global.f64 	[%rd69], %fd110;
	add.s32 	%r89, %r124, -1;
	mul.wide.s32 	%rd72, %r118, 8;
	add.s64 	%rd73, %rd5, %rd72;
	ld.global.f64 	%fd111, [%rd73];
	mul.wide.u32 	%rd74, %r89, 8;
	add.s64 	%rd75, %rd2, %rd74;
	ld.global.f64 	%fd112, [%rd75];
	mul.f64 	%fd113, %fd112, %fd110;
	sub.f64 	%fd114, %fd111, %fd113;
	st.global.f64 	[%rd73], %fd114;
	add.s32 	%r90, %r124, -2;
	mul.wide.s32 	%rd76, %r119, 8;
	add.s64 	%rd77, %rd5, %rd76;
	ld.global.f64 	%fd115, [%rd77];
	mul.wide.u32 	%rd78, %r90, 8;
	add.s64 	%rd79, %rd2, %rd78;
	ld.global.f64 	%fd116, [%rd79];
	mul.f64 	%fd117, %fd116, %fd114;
	sub.f64 	%fd118, %fd115, %fd117;
	st.global.f64 	[%rd77], %fd118;
	add.s32 	%r91, %r124, -3;
	mul.wide.s32 	%rd80, %r120, 8;
	add.s64 	%rd81, %rd5, %rd80;
	ld.global.f64 	%fd119, [%rd81];
	mul.wide.u32 	%rd82, %r91, 8;
	add.s64 	%rd83, %rd2, %rd82;
	ld.global.f64 	%fd120, [%rd83];
	mul.f64 	%fd121, %fd120, %fd118;
	sub.f64 	%fd122, %fd119, %fd121;
	st.global.f64 	[%rd81], %fd122;
	add.s32 	%r92, %r124, -4;
	mul.wide.s32 	%rd84, %r121, 8;
	add.s64 	%rd85, %rd5, %rd84;
	ld.global.f64 	%fd123, [%rd85];
	mul.wide.u32 	%rd86, %r92, 8;
	add.s64 	%rd87, %rd2, %rd86;
	ld.global.f64 	%fd124, [%rd87];
	mul.f64 	%fd125, %fd124, %fd122;
	sub.f64 	%fd126, %fd123, %fd125;
	st.global.f64 	[%rd85], %fd126;
	mul.wide.s32 	%rd88, %r122, 8;
	add.s64 	%rd89, %rd5, %rd88;
	ld.global.f64 	%fd127, [%rd89];
	mul.wide.u32 	%rd90, %r88, 8;
	add.s64 	%rd91, %rd2, %rd90;
	ld.global.f64 	%fd128, [%rd91];
	mul.f64 	%fd129, %fd128, %fd126;
	sub.f64 	%fd130, %fd127, %fd129;
	st.global.f64 	[%rd89], %fd130;
	add.s32 	%r124, %r124, -8;
	sub.s32 	%r123, %r123, %r21;
	sub.s32 	%r122, %r122, %r21;
	sub.s32 	%r121, %r121, %r21;
	sub.s32 	%r120, %r120, %r21;
	sub.s32 	%r119, %r119, %r21;
	sub.s32 	%r118, %r118, %r21;
	sub.s32 	%r117, %r117, %r21;
	sub.s32 	%r116, %r116, %r21;
	add.s32 	%r115, %r115, 8;
	setp.ne.s32 	%p9, %r115, 0;
	@%p9 bra 	$L__BB3_12;
	add.s32 	%r126, %r124, 2;
$L__BB3_14:
	setp.eq.s32 	%p10, %r18, 0;
	@%p10 bra 	$L__BB3_22;
	setp.lt.u32 	%p11, %r18, 4;
	@%p11 bra 	$L__BB3_17;
	mul.lo.s32 	%r93, %r126, %r1;
	mul.wide.s32 	%rd92, %r93, 8;
	add.s64 	%rd93, %rd5, %rd92;
	ld.global.f64 	%fd131, [%rd93];
	mul.wide.u32 	%rd94, %r126, 8;
	add.s64 	%rd95, %rd2, %rd94;
	ld.global.f64 	%fd132, [%rd95];
	add.s32 	%r94, %r93, %r1;
	mul.wide.s32 	%rd96, %r1, 8;
	add.s64 	%rd97, %rd93, %rd96;
	ld.global.f64 	%fd133, [%rd97];
	mul.f64 	%fd134, %fd132, %fd133;
	sub.f64 	%fd135, %fd131, %fd134;
	st.global.f64 	[%rd93], %fd135;
	add.s32 	%r95, %r126, -1;
	shl.b32 	%r96, %r1, 1;
	sub.s32 	%r97, %r94, %r96;
	mul.wide.s32 	%rd98, %r97, 8;
	add.s64 	%rd99, %rd5, %rd98;
	ld.global.f64 	%fd136, [%rd99];
	mul.wide.u32 	%rd100, %r95, 8;
	add.s64 	%rd101, %rd2, %rd100;
	ld.global.f64 	%fd137, [%rd101];
	mul.f64 	%fd138, %fd137, %fd135;
	sub.f64 	%fd139, %fd136, %fd138;
	st.global.f64 	[%rd99], %fd139;
	add.s32 	%r98, %r126, -2;
	sub.s32 	%r99, %r97, %r1;
	mul.wide.s32 	%rd102, %r99, 8;
	add.s64 	%rd103, %rd5, %rd102;
	ld.global.f64 	%fd140, [%rd103];
	mul.wide.u32 	%rd104, %r98, 8;
	add.s64 	%rd105, %rd2, %rd104;
	ld.global.f64 	%fd141, [%rd105];
	mul.f64 	%fd142, %fd141, %fd139;
	sub.f64 	%fd143, %fd140, %fd142;
	st.global.f64 	[%rd103], %fd143;
	add.s32 	%r100, %r126, -3;
	sub.s32 	%r101, %r99, %r1;
	mul.wide.s32 	%rd106, %r101, 8;
	add.s64 	%rd107, %rd5, %rd106;
	ld.global.f64 	%fd144, [%rd107];
	mul.wide.u32 	%rd108, %r100, 8;
	add.s64 	%rd109, %rd2, %rd108;
	ld.global.f64 	%fd145, [%rd109];
	mul.f64 	%fd146, %fd145, %fd143;
	sub.f64 	%fd147, %fd144, %fd146;
	st.global.f64 	[%rd107], %fd147;
	add.s32 	%r126, %r126, -4;
$L__BB3_17:
	and.b32  	%r54, %r2, 3;
	setp.eq.s32 	%p12, %r54, 0;
	@%p12 bra 	$L__BB3_22;
	setp.eq.s32 	%p13, %r54, 1;
	@%p13 bra 	$L__BB3_20;
	mul.lo.s32 	%r102, %r126, %r1;
	mul.wide.s32 	%rd110, %r102, 8;
	add.s64 	%rd111, %rd5, %rd110;
	ld.global.f64 	%fd148, [%rd111];
	mul.wide.u32 	%rd112, %r126, 8;
	add.s64 	%rd113, %rd2, %rd112;
	ld.global.f64 	%fd149, [%rd113];
	add.s32 	%r103, %r102, %r1;
	mul.wide.s32 	%rd114, %r1, 8;
	add.s64 	%rd115, %rd111, %rd114;
	ld.global.f64 	%fd150, [%rd115];
	mul.f64 	%fd151, %fd149, %fd150;
	sub.f64 	%fd152, %fd148, %fd151;
	st.global.f64 	[%rd111], %fd152;
	add.s32 	%r104, %r126, -1;
	shl.b32 	%r105, %r1, 1;
	sub.s32 	%r106, %r103, %r105;
	mul.wide.s32 	%rd116, %r106, 8;
	add.s64 	%rd117, %rd5, %rd116;
	ld.global.f64 	%fd153, [%rd117];
	mul.wide.u32 	%rd118, %r104, 8;
	add.s64 	%rd119, %rd2, %rd118;
	ld.global.f64 	%fd154, [%rd119];
	mul.f64 	%fd155, %fd154, %fd152;
	sub.f64 	%fd156, %fd153, %fd155;
	st.global.f64 	[%rd117], %fd156;
	add.s32 	%r126, %r126, -2;
$L__BB3_20:
	and.b32  	%r107, %r2, 1;
	setp.eq.b32 	%p14, %r107, 1;
	not.pred 	%p15, %p14;
	@%p15 bra 	$L__BB3_22;
	mul.lo.s32 	%r108, %r126, %r1;
	mul.wide.s32 	%rd120, %r108, 8;
	add.s64 	%rd121, %rd5, %rd120;
	ld.global.f64 	%fd157, [%rd121];
	mul.wide.u32 	%rd122, %r126, 8;
	add.s64 	%rd123, %rd2, %rd122;
	ld.global.f64 	%fd158, [%rd123];
	mul.wide.s32 	%rd124, %r1, 8;
	add.s64 	%rd125, %rd121, %rd124;
	ld.global.f64 	%fd159, [%rd125];
	mul.f64 	%fd160, %fd158, %fd159;
	sub.f64 	%fd161, %fd157, %fd160;
	st.global.f64 	[%rd121], %fd161;
$L__BB3_22:
	ret;

}


// ===== COMPILED SASS (sm_100) =====

	.target	sm_100

	.elftype	@"ET_EXEC"


//--------------------- .note.nv.tkinfo           --------------------------
	.section	.note.nv.tkinfo,"",@"SHT_NOTE"
	.sectionflags	@"SHF_NOTE_NV_TKINFO"
	.tkinfo
        /*0018*/ 	.word	0x00000002
        /*0030*/ 	.string	""
        /*0030*/ 	.string	"ptxas"
        /*0030*/ 	.string	"Cuda compilation tools, release 13.0, V13.0.88"
        /*0030*/ 	.string	"Build cuda_13.0.r13.0/compiler.36424714_0"
        /*0030*/ 	.string	"-arch sm_100 -m 64 "



//--------------------- .note.nv.cuinfo           --------------------------
	.section	.note.nv.cuinfo,"",@"SHT_NOTE"
	.sectionflags	@"SHF_NOTE_NV_CUINFO"
        /*0018*/ 	.short	0x0002
        /*001a*/ 	.short	0x0064
        /*001c*/ 	.short	0x0082
	.zero		2


//--------------------- .nv.info                  --------------------------
	.section	.nv.info,"",@"SHT_CUDA_INFO"
	.align	4


	//----- nvinfo : EIATTR_REGCOUNT
	.align		4
        /*0000*/ 	.byte	0x04, 0x2f
        /*0002*/ 	.short	(.L_1 - .L_0)
	.align		4
.L_0:
        /*0004*/ 	.word	index@(computeRHS)
        /*0008*/ 	.word	0x00000018


	//----- nvinfo : EIATTR_FRAME_SIZE
	.align		4
.L_1:
        /*000c*/ 	.byte	0x04, 0x11
        /*000e*/ 	.short	(.L_3 - .L_2)
	.align		4
.L_2:
        /*0010*/ 	.word	index@($__internal_2_$__cuda_sm20_div_rn_f64_full)
        /*0014*/ 	.word	0x00000000


	//----- nvinfo : EIATTR_FRAME_SIZE
	.align		4
.L_3:
        /*0018*/ 	.byte	0x04, 0x11
        /*001a*/ 	.short	(.L_5 - .L_4)
	.align		4
.L_4:
        /*001c*/ 	.word	index@($__internal_1_$__cuda_sm20_dblrcp_rn_slowpath_v3)
        /*0020*/ 	.word	0x00000000


	//----- nvinfo : EIATTR_FRAME_SIZE
	.align		4
.L_5:
        /*0024*/ 	.byte	0x04, 0x11
        /*0026*/ 	.short	(.L_7 - .L_6)
	.align		4
.L_6:
        /*0028*/ 	.word	index@(computeRHS)
        /*002c*/ 	.word	0x00000000


	//----- nvinfo : EIATTR_REGCOUNT
	.align		4
.L_7:
        /*0030*/ 	.byte	0x04, 0x2f
        /*0032*/ 	.short	(.L_9 - .L_8)
	.align		4
.L_8:
        /*0034*/ 	.word	index@(sumSolutions)
        /*0038*/ 	.word	0x00000016


	//----- nvinfo : EIATTR_FRAME_SIZE
	.align		4
.L_9:
        /*003c*/ 	.byte	0x04, 0x11
        /*003e*/ 	.short	(.L_11 - .L_10)
	.align		4
.L_10:
        /*0040*/ 	.word	index@(sumSolutions)
        /*0044*/ 	.word	0x00000000


	//----- nvinfo : EIATTR_REGCOUNT
	.align		4
.L_11:
        /*0048*/ 	.byte	0x04, 0x2f
        /*004a*/ 	.short	(.L_13 - .L_12)
	.align		4
.L_12:
        /*004c*/ 	.word	index@(negateAndCopyFaces)
        /*0050*/ 	.word	0x00000014


	//----- nvinfo : EIATTR_FRAME_SIZE
	.align		4
.L_13:
        /*0054*/ 	.byte	0x04, 0x11
        /*0056*/ 	.short	(.L_15 - .L_14)
	.align		4
.L_14:
        /*0058*/ 	.word	index@(negateAndCopyFaces)
        /*005c*/ 	.word	0x00000000


	//----- nvinfo : EIATTR_REGCOUNT
	.align		4
.L_15:
        /*0060*/ 	.byte	0x04, 0x2f
        /*0062*/ 	.short	(.L_17 - .L_16)
	.align		4
.L_16:
        /*0064*/ 	.word	index@(reducedSolverKernel)
        /*0068*/ 	.word	0x0000002e


	//----- nvinfo : EIATTR_FRAME_SIZE
	.align		4
.L_17:
        /*006c*/ 	.byte	0x04, 0x11
        /*006e*/ 	.short	(.L_19 - .L_18)
	.align		4
.L_18:
        /*0070*/ 	.word	index@($__internal_0_$__cuda_sm20_div_rn_f64_full)
        /*0074*/ 	.word	0x00000000


	//----- nvinfo : EIATTR_FRAME_SIZE
	.align		4
.L_19:
        /*0078*/ 	.byte	0x04, 0x11
        /*007a*/ 	.short	(.L_21 - .L_20)
	.align		4
.L_20:
        /*007c*/ 	.word	index@(reducedSolverKernel)
        /*0080*/ 	.word	0x00000000


	//----- nvinfo : EIATTR_MIN_STACK_SIZE
	.align		4
.L_21:
        /*0084*/ 	.byte	0x04, 0x12
        /*0086*/ 	.short	(.L_23 - .L_22)
	.align		4
.L_22:
        /*0088*/ 	.word	index@(reducedSolverKernel)
        /*008c*/ 	.word	0x00000000


	//----- nvinfo : EIATTR_MIN_STACK_SIZE
	.align		4
.L_23:
        /*0090*/ 	.byte	0x04, 0x12
        /*0092*/ 	.short	(.L_25 - .L_24)
	.align		4
.L_24:
        /*0094*/ 	.word	index@(negateAndCopyFaces)
        /*0098*/ 	.word	0x00000000


	//----- nvinfo : EIATTR_MIN_STACK_SIZE
	.align		4
.L_25:
        /*009c*/ 	.byte	0x04, 0x12
        /*009e*/ 	.short	(.L_27 - .L_26)
	.align		4
.L_26:
        /*00a0*/ 	.word	index@(sumSolutions)
        /*00a4*/ 	.word	0x00000000


	//----- nvinfo : EIATTR_MIN_STACK_SIZE
	.align		4
.L_27:
        /*00a8*/ 	.byte	0x04, 0x12
        /*00aa*/ 	.short	(.L_29 - .L_28)
	.align		4
.L_28:
        /*00ac*/ 	.word	index@(computeRHS)
        /*00b0*/ 	.word	0x00000000
.L_29:


//--------------------- .nv.compat                --------------------------
	.section	.nv.compat,"",@"SHT_CUDA_COMPAT_INFO"
	.align	4
        /*0000*/ 	.byte	0x02, 0x09, 0x00, 0x00, 0x02, 0x02, 0x01, 0x00, 0x02, 0x05, 0x05, 0x00, 0x03, 0x07, 0x01, 0x01
        /*0010*/ 	.byte	0x02, 0x03, 0x00, 0x00, 0x02, 0x06, 0x01, 0x00, 0x04, 0x0b, 0x08, 0x00, 0x01, 0x00, 0x00, 0x00
        /*0020*/ 	.byte	0x00, 0x00, 0x00, 0x00


//--------------------- .nv.info.reducedSolverKernel --------------------------
	.section	.nv.info.reducedSolverKernel,"",@"SHT_CUDA_INFO"
	.sectionflags	@""
	.align	4


	//----- nvinfo : EIATTR_CUDA_API_VERSION
	.align		4
        /*0000*/ 	.byte	0x04, 0x37
        /*0002*/ 	.short	(.L_31 - .L_30)
.L_30:
        /*0004*/ 	.word	0x00000082


	//----- nvinfo : EIATTR_KPARAM_INFO
	.align		4
.L_31:
        /*0008*/ 	.byte	0x04, 0x17
        /*000a*/ 	.short	(.L_33 - .L_32)
.L_32:
        /*000c*/ 	.word	0x00000000
        /*0010*/ 	.short	0x0007
        /*0012*/ 	.short	0x0030
        /*0014*/ 	.byte	0x00, 0xf0, 0x11, 0x00


	//----- nvinfo : EIATTR_KPARAM_INFO
	.align		4
.L_33:
        /*0018*/ 	.byte	0x04, 0x17
        /*001a*/ 	.short	(.L_35 - .L_34)
.L_34:
        /*001c*/ 	.word	0x00000000
        /*0020*/ 	.short	0x0006
        /*0022*/ 	.short	0x002c
        /*0024*/ 	.byte	0x00, 0xf0, 0x11, 0x00


	//----- nvinfo : EIATTR_KPARAM_INFO
	.align		4
.L_35:
        /*0028*/ 	.byte	0x04, 0x17
        /*002a*/ 	.short	(.L_37 - .L_36)
.L_36:
        /*002c*/ 	.word	0x00000000
        /*0030*/ 	.short	0x0005
        /*0032*/ 	.short	0x0028
        /*0034*/ 	.byte	0x00, 0xf0, 0x11, 0x00


	//----- nvinfo : EIATTR_KPARAM_INFO
	.align		4
.L_37:
        /*0038*/ 	.byte	0x04, 0x17
        /*003a*/ 	.short	(.L_39 - .L_38)
.L_38:
        /*003c*/ 	.word	0x00000000
        /*0040*/ 	.short	0x0004
        /*0042*/ 	.short	0x0020
        /*0044*/ 	.byte	0x00, 0xf5, 0x21, 0x00


	//----- nvinfo : EIATTR_KPARAM_INFO
	.align		4
.L_39:
        /*0048*/ 	.byte	0x04, 0x17
        /*004a*/ 	.short	(.L_41 - .L_40)
.L_40:
        /*004c*/ 	.word	0x00000000
        /*0050*/ 	.short	0x0003
        /*0052*/ 	.short	0x0018
        /*0054*/ 	.byte	0x00, 0xf5, 0x21, 0x00


	//----- nvinfo : EIATTR_KPARAM_INFO
	.align		4
.L_41:
        /*0058*/ 	.byte	0x04, 0x17
        /*005a*/ 	.short	(.L_43 - .L_42)
.L_42:
        /*005c*/ 	.word	0x00000000
        /*0060*/ 	.short	0x0002
        /*0062*/ 	.short	0x0010
        /*0064*/ 	.byte	0x00, 0xf5, 0x21, 0x00


	//----- nvinfo : EIATTR_KPARAM_INFO
	.align		4
.L_43:
        /*0068*/ 	.byte	0x04, 0x17
        /*006a*/ 	.short	(.L_45 - .L_44)
.L_44:
        /*006c*/ 	.word	0x00000000
        /*0070*/ 	.short	0x0001
        /*0072*/ 	.short	0x0008
        /*0074*/ 	.byte	0x00, 0xf5, 0x21, 0x00


	//----- nvinfo : EIATTR_KPARAM_INFO
	.align		4
.L_45:
        /*0078*/ 	.byte	0x04, 0x17
        /*007a*/ 	.short	(.L_47 - .L_46)
.L_46:
        /*007c*/ 	.word	0x00000000
        /*0080*/ 	.short	0x0000
        /*0082*/ 	.short	0x0000
        /*0084*/ 	.byte	0x00, 0xf5, 0x21, 0x00


	//----- nvinfo : EIATTR_SPARSE_MMA_MASK
	.align		4
.L_47:
        /*0088*/ 	.byte	0x03, 0x50
        /*008a*/ 	.short	0x0000


	//----- nvinfo : EIATTR_MAXREG_COUNT
	.align		4
        /*008c*/ 	.byte	0x03, 0x1b
        /*008e*/ 	.short	0x00ff


	//----- nvinfo : EIATTR_MERCURY_ISA_VERSION
	.align		4
        /*0090*/ 	.byte	0x03, 0x5f
        /*0092*/ 	.short	0x0101


	//----- nvinfo : EIATTR_VRC_CTA_INIT_COUNT
	.align		4
        /*0094*/ 	.byte	0x02, 0x4a
	.zero		1
	.zero		1


	//----- nvinfo : EIATTR_EXIT_INSTR_OFFSETS
	.align		4
        /*0098*/ 	.byte	0x04, 0x1c
        /*009a*/ 	.short	(.L_49 - .L_48)


	//   ....[0]....
.L_48:
        /*009c*/ 	.word	0x00000420


	//   ....[1]....
        /*00a0*/ 	.word	0x00002830


	//   ....[2]....
        /*00a4*/ 	.word	0x00002ab0


	//   ....[3]....
        /*00a8*/ 	.word	0x00002c40


	//   ....[4]....
        /*00ac*/ 	.word	0x00002cf0


	//----- nvinfo : EIATTR_CRS_STACK_SIZE
	.align		4
.L_49:
        /*00b0*/ 	.byte	0x04, 0x1e
        /*00b2*/ 	.short	(.L_51 - .L_50)
.L_50:
        /*00b4*/ 	.word	0x00000000


	//----- nvinfo : EIATTR_CBANK_PARAM_SIZE
	.align		4
.L_51:
        /*00b8*/ 	.byte	0x03, 0x19
        /*00ba*/ 	.short	0x0034


	//----- nvinfo : EIATTR_PARAM_CBANK
	.align		4
        /*00bc*/ 	.byte	0x04, 0x0a
        /*00be*/ 	.short	(.L_53 - .L_52)
	.align		4
.L_52:
        /*00c0*/ 	.word	index@(.nv.constant0.reducedSolverKernel)
        /*00c4*/ 	.short	0x0380
        /*00c6*/ 	.short	0x0034


	//----- nvinfo : EIATTR_SW_WAR
	.align		4
.L_53:
        /*00c8*/ 	.byte	0x04, 0x36
        /*00ca*/ 	.short	(.L_55 - .L_54)
.L_54:
        /*00cc*/ 	.word	0x00000008
.L_55:


//--------------------- .nv.info.negateAndCopyFaces --------------------------
	.section	.nv.info.negateAndCopyFaces,"",@"SHT_CUDA_INFO"
	.sectionflags	@""
	.align	4


	//----- nvinfo : EIATTR_CUDA_API_VERSION
	.align		4
        /*0000*/ 	.byte	0x04, 0x37
        /*0002*/ 	.short	(.L_57 - .L_56)
.L_56:
        /*0004*/ 	.word	0x00000082


	//----- nvinfo : EIATTR_KPARAM_INFO
	.align		4
.L_57:
        /*0008*/ 	.byte	0x04, 0x17
        /*000a*/ 	.short	(.L_59 - .L_58)
.L_58:
        /*000c*/ 	.word	0x00000000
        /*0010*/ 	.short	0x0006
        /*0012*/ 	.short	0x0020
        /*0014*/ 	.byte	0x00, 0xf0, 0x11, 0x00


	//----- nvinfo : EIATTR_KPARAM_INFO
	.align		4
.L_59:
        /*0018*/ 	.byte	0x04, 0x17
        /*001a*/ 	.short	(.L_61 - .L_60)
.L_60:
        /*001c*/ 	.word	0x00000000
        /*0020*/ 	.short	0x0005
        /*0022*/ 	.short	0x001c
        /*0024*/ 	.byte	0x00, 0xf0, 0x11, 0x00


	//----- nvinfo : EIATTR_KPARAM_INFO
	.align		4
.L_61:
        /*0028*/ 	.byte	0x04, 0x17
        /*002a*/ 	.short	(.L_63 - .L_62)
.L_62:
        /*002c*/ 	.word	0x00000000
        /*0030*/ 	.short	0x0004
        /*0032*/ 	.short	0x0018
        /*0034*/ 	.byte	0x00, 0xf0, 0x11, 0x00


	//----- nvinfo : EIATTR_KPARAM_INFO
	.align		4
.L_63:
        /*0038*/ 	.byte	0x04, 0x17
        /*003a*/ 	.short	(.L_65 - .L_64)
.L_64:
        /*003c*/ 	.word	0x00000000
        /*0040*/ 	.short	0x0003
        /*0042*/ 	.short	0x0014
        /*0044*/ 	.byte	0x00, 0xf0, 0x11, 0x00


	//----- nvinfo : EIATTR_KPARAM_INFO
	.align		4
.L_65:
        /*0048*/ 	.byte	0x04, 0x17
        /*004a*/ 	.short	(.L_67 - .L_66)
.L_66:
        /*004c*/ 	.word	0x00000000
        /*0050*/ 	.short	0x0002
        /*0052*/ 	.short	0x0010
        /*0054*/ 	.byte	0x00, 0xf0, 0x11, 0x00


	//----- nvinfo : EIATTR_KPARAM_INFO
	.align		4
.L_67:
        /*0058*/ 	.byte	0x04, 0x17
        /*005a*/ 	.short	(.L_69 - .L_68)
.L_68:
        /*005c*/ 	.word	0x00000000
        /*0060*/ 	.short	0x0001
        /*0062*/ 	.short	0x0008
        /*0064*/ 	.byte	0x00, 0xf5, 0x21, 0x00


	//----- nvinfo : EIATTR_KPARAM_INFO
	.align		4
.L_69:
        /*0068*/ 	.byte	0x04, 0x17
        /*006a*/ 	.short	(.L_71 - .L_70)
.L_70:
        /*006c*/ 	.word	0x00000000
        /*0070*/ 	.short	0x0000
        /*0072*/ 	.short	0x0000
        /*0074*/ 	.byte	0x00, 0xf5, 0x21, 0x00


	//----- nvinfo : EIATTR_SPARSE_MMA_MASK
	.align		4
.L_71:
        /*0078*/ 	.byte	0x03, 0x50
        /*007a*/ 	.short	0x0000


	//----- nvinfo : EIATTR_MAXREG_COUNT
	.align		4
        /*007c*/ 	.byte	0x03, 0x1b
        /*007e*/ 	.short	0x00ff


	//----- nvinfo : EIATTR_MERCURY_ISA_VERSION
	.align		4
        /*0080*/ 	.byte	0x03, 0x5f
        /*0082*/ 	.short	0x0101


	//----- nvinfo : EIATTR_VRC_CTA_INIT_COUNT
	.align		4
        /*0084*/ 	.byte	0x02, 0x4a
	.zero		1
	.zero		1


	//----- nvinfo : EIATTR_EXIT_INSTR_OFFSETS
	.align		4
        /*0088*/ 	.byte	0x04, 0x1c
        /*008a*/ 	.short	(.L_73 - .L_72)


	//   ....[0]....
.L_72:
        /*008c*/ 	.word	0x00000240


	//----- nvinfo : EIATTR_CBANK_PARAM_SIZE
	.align		4
.L_73:
        /*0090*/ 	.byte	0x03, 0x19
        /*0092*/ 	.short	0x0024


	//----- nvinfo : EIATTR_PARAM_CBANK
	.align		4
        /*0094*/ 	.byte	0x04, 0x0a
        /*0096*/ 	.short	(.L_75 - .L_74)
	.align		4
.L_74:
        /*0098*/ 	.word	index@(.nv.constant0.negateAndCopyFaces)
        /*009c*/ 	.short	0x0380
        /*009e*/ 	.short	0x0024


	//----- nvinfo : EIATTR_SW_WAR
	.align		4
.L_75:
        /*00a0*/ 	.byte	0x04, 0x36
        /*00a2*/ 	.short	(.L_77 - .L_76)
.L_76:
        /*00a4*/ 	.word	0x00000008
.L_77:


//--------------------- .nv.info.sumSolutions     --------------------------
	.section	.nv.info.sumSolutions,"",@"SHT_CUDA_INFO"
	.sectionflags	@""
	.align	4


	//----- nvinfo : EIATTR_CUDA_API_VERSION
	.align		4
        /*0000*/ 	.byte	0x04, 0x37
        /*0002*/ 	.short	(.L_79 - .L_78)
.L_78:
        /*0004*/ 	.word	0x00000082


	//----- nvinfo : EIATTR_KPARAM_INFO
	.align		4
.L_79:
        /*0008*/ 	.byte	0x04, 0x17
        /*000a*/ 	.short	(.L_81 - .L_80)
.L_80:
        /*000c*/ 	.word	0x00000000
        /*0010*/ 	.short	0x0007
        /*0012*/ 	.short	0x0030
        /*0014*/ 	.byte	0x00, 0xf0, 0x11, 0x00


	//----- nvinfo : EIATTR_KPARAM_INFO
	.align		4
.L_81:
        /*0018*/ 	.byte	0x04, 0x17
        /*001a*/ 	.short	(.L_83 - .L_82)
.L_82:
        /*001c*/ 	.word	0x00000000
        /*0020*/ 	.short	0x0006
        /*0022*/ 	.short	0x002c
        /*0024*/ 	.byte	0x00, 0xf0, 0x11, 0x00


	//----- nvinfo : EIATTR_KPARAM_INFO
	.align		4
.L_83:
        /*0028*/ 	.byte	0x04, 0x17
        /*002a*/ 	.short	(.L_85 - .L_84)
.L_84:
        /*002c*/ 	.word	0x00000000
        /*0030*/ 	.short	0x0005
        /*0032*/ 	.short	0x0028
        /*0034*/ 	.byte	0x00, 0xf0, 0x11, 0x00


	//----- nvinfo : EIATTR_KPARAM_INFO
	.align		4
.L_85:
        /*0038*/ 	.byte	0x04, 0x17
        /*003a*/ 	.short	(.L_87 - .L_86)
.L_86:
        /*003c*/ 	.word	0x00000000
        /*0040*/ 	.short	0x0004
        /*0042*/ 	.short	0x0020
        /*0044*/ 	.byte	0x00, 0xf5, 0x21, 0x00


	//----- nvinfo : EIATTR_KPARAM_INFO
	.align		4
.L_87:
        /*0048*/ 	.byte	0x04, 0x17
        /*004a*/ 	.short	(.L_89 - .L_88)
.L_88:
        /*004c*/ 	.word	0x00000000
        /*0050*/ 	.short	0x0003
        /*0052*/ 	.short	0x0018
        /*0054*/ 	.byte	0x00, 0xf5, 0x21, 0x00


	//----- nvinfo : EIATTR_KPARAM_INFO
	.align		4
.L_89:
        /*0058*/ 	.byte	0x04, 0x17
        /*005a*/ 	.short	(.L_91 - .L_90)
.L_90:
        /*005c*/ 	.word	0x00000000
        /*0060*/ 	.short	0x0002
        /*0062*/ 	.short	0x0010
        /*0064*/ 	.byte	0x00, 0xf5, 0x21, 0x00


	//----- nvinfo : EIATTR_KPARAM_INFO
	.align		4
.L_91:
        /*0068*/ 	.byte	0x04, 0x17
        /*006a*/ 	.short	(.L_93 - .L_92)
.L_92:
        /*006c*/ 	.word	0x00000000
        /*0070*/ 	.short	0x0001
        /*0072*/ 	.short	0x0008
        /*0074*/ 	.byte	0x00, 0xf5, 0x21, 0x00


	//----- nvinfo : EIATTR_KPARAM_INFO
	.align		4
.L_93:
        /*0078*/ 	.byte	0x04, 0x17
        /*007a*/ 	.short	(.L_95 - .L_94)
.L_94:
        /*007c*/ 	.word	0x00000000
        /*0080*/ 	.short	0x0000
        /*0082*/ 	.short	0x0000
        /*0084*/ 	.byte	0x00, 0xf5, 0x21, 0x00


	//----- nvinfo : EIATTR_SPARSE_MMA_MASK
	.align		4
.L_95:
        /*0088*/ 	.byte	0x03, 0x50
        /*008a*/ 	.short	0x0000


	//----- nvinfo : EIATTR_MAXREG_COUNT
	.align		4
        /*008c*/ 	.byte	0x03, 0x1b
        /*008e*/ 	.short	0x00ff


	//----- nvinfo : EIATTR_MERCURY_ISA_VERSION
	.align		4
        /*0090*/ 	.byte	0x03, 0x5f
        /*0092*/ 	.short	0x0101


	//----- nvinfo : EIATTR_VRC_CTA_INIT_COUNT
	.align		4
        /*0094*/ 	.byte	0x02, 0x4a
	.zero		1
	.zero		1


	//----- nvinfo : EIATTR_EXIT_INSTR_OFFSETS
	.align		4
        /*0098*/ 	.byte	0x04, 0x1c
        /*009a*/ 	.short	(.L_97 - .L_96)


	//   ....[0]....
.L_96:
        /*009c*/ 	.word	0x00000230


	//----- nvinfo : EIATTR_CBANK_PARAM_SIZE
	.align		4
.L_97:
        /*00a0*/ 	.byte	0x03, 0x19
        /*00a2*/ 	.short	0x0034


	//----- nvinfo : EIATTR_PARAM_CBANK
	.align		4
        /*00a4*/ 	.byte	0x04, 0x0a
        /*00a6*/ 	.short	(.L_99 - .L_98)
	.align		4
.L_98:
        /*00a8*/ 	.word	index@(.nv.constant0.sumSolutions)
        /*00ac*/ 	.short	0x0380
        /*00ae*/ 	.short	0x0034


	//----- nvinfo : EIATTR_SW_WAR
	.align		4
.L_99:
        /*00b0*/ 	.byte	0x04, 0x36
        /*00b2*/ 	.short	(.L_101 - .L_100)
.L_100:
        /*00b4*/ 	.word	0x00000008
.L_101:


//--------------------- .nv.info.computeRHS       --------------------------
	.section	.nv.info.computeRHS,"",@"SHT_CUDA_INFO"
	.sectionflags	@""
	.align	4


	//----- nvinfo : EIATTR_CUDA_API_VERSION
	.align		4
        /*0000*/ 	.byte	0x04, 0x37
        /*0002*/ 	.short	(.L_103 - .L_102)
.L_102:
        /*0004*/ 	.word	0x00000082


	//----- nvinfo : EIATTR_KPARAM_INFO
	.align		4
.L_103:
        /*0008*/ 	.byte	0x04, 0x17
        /*000a*/ 	.short	(.L_105 - .L_104)
.L_104:
        /*000c*/ 	.word	0x00000000
        /*0010*/ 	.short	0x0004
        /*0012*/ 	.short	0x001c
        /*0014*/ 	.byte	0x00, 0xf0, 0x11, 0x00


	//----- nvinfo : EIATTR_KPARAM_INFO
	.align		4
.L_105:
        /*0018*/ 	.byte	0x04, 0x17
        /*001a*/ 	.short	(.L_107 - .L_106)
.L_106:
        /*001c*/ 	.word	0x00000000
        /*0020*/ 	.short	0x0003
        /*0022*/ 	.short	0x0018
        /*0024*/ 	.byte	0x00, 0xf0, 0x11, 0x00


	//----- nvinfo : EIATTR_KPARAM_INFO
	.align		4
.L_107:
        /*0028*/ 	.byte	0x04, 0x17
        /*002a*/ 	.short	(.L_109 - .L_108)
.L_108:
        /*002c*/ 	.word	0x00000000
        /*0030*/ 	.short	0x0002
        /*0032*/ 	.short	0x0010
        /*0034*/ 	.byte	0x00, 0xf0, 0x21, 0x00


	//----- nvinfo : EIATTR_KPARAM_INFO
	.align		4
.L_109:
        /*0038*/ 	.byte	0x04, 0x17
        /*003a*/ 	.short	(.L_111 - .L_110)
.L_110:
        /*003c*/ 	.word	0x00000000
        /*0040*/ 	.short	0x0001
        /*0042*/ 	.short	0x0008
        /*0044*/ 	.byte	0x00, 0xf5, 0x21, 0x00


	//----- nvinfo : EIATTR_KPARAM_INFO
	.align		4
.L_111:
        /*0048*/ 	.byte	0x04, 0x17
        /*004a*/ 	.short	(.L_113 - .L_112)
.L_112:
        /*004c*/ 	.word	0x00000000
        /*0050*/ 	.short	0x0000
        /*0052*/ 	.short	0x0000
        /*0054*/ 	.byte	0x00, 0xf5, 0x21, 0x00


	//----- nvinfo : EIATTR_SPARSE_MMA_MASK
	.align		4
.L_113:
        /*0058*/ 	.byte	0x03, 0x50
        /*005a*/ 	.short	0x0000


	//----- nvinfo : EIATTR_MAXREG_COUNT
	.align		4
        /*005c*/ 	.byte	0x03, 0x1b
        /*005e*/ 	.short	0x00ff


	//----- nvinfo : EIATTR_MERCURY_ISA_VERSION
	.align		4
        /*0060*/ 	.byte	0x03, 0x5f
        /*0062*/ 	.short	0x0101


	//----- nvinfo : EIATTR_VRC_CTA_INIT_COUNT
	.align		4
        /*0064*/ 	.byte	0x02, 0x4a
	.zero		1
	.zero		1


	//----- nvinfo : EIATTR_EXIT_INSTR_OFFSETS
	.align		4
        /*0068*/ 	.byte	0x04, 0x1c
        /*006a*/ 	.short	(.L_115 - .L_114)


	//   ....[0]....
.L_114:
        /*006c*/ 	.word	0x000005b0


	//   ....[1]....
        /*0070*/ 	.word	0x00000750


	//----- nvinfo : EIATTR_CRS_STACK_SIZE
	.align		4
.L_115:
        /*0074*/ 	.byte	0x04, 0x1e
        /*0076*/ 	.short	(.L_117 - .L_116)
.L_116:
        /*0078*/ 	.word	0x00000000


	//----- nvinfo : EIATTR_CBANK_PARAM_SIZE
	.align		4
.L_117:
        /*007c*/ 	.byte	0x03, 0x19
        /*007e*/ 	.short	0x0020


	//----- nvinfo : EIATTR_PARAM_CBANK
	.align		4
        /*0080*/ 	.byte	0x04, 0x0a
        /*0082*/ 	.short	(.L_119 - .L_118)
	.align		4
.L_118:
        /*0084*/ 	.word	index@(.nv.constant0.computeRHS)
        /*0088*/ 	.short	0x0380
        /*008a*/ 	.short	0x0020


	//----- nvinfo : EIATTR_SW_WAR
	.align		4
.L_119:
        /*008c*/ 	.byte	0x04, 0x36
        /*008e*/ 	.short	(.L_121 - .L_120)
.L_120:
        /*0090*/ 	.word	0x00000008
.L_121:


//--------------------- .nv.callgraph             --------------------------
	.section	.nv.callgraph,"",@"SHT_CUDA_CALLGRAPH"
	.align	4
	.sectionentsize	8
	.align		4
        /*0000*/ 	.word	0x00000000
	.align		4
        /*0004*/ 	.word	0xffffffff
	.align		4
        /*0008*/ 	.word	0x00000000
	.align		4
        /*000c*/ 	.word	0xfffffffe
	.align		4
        /*0010*/ 	.word	0x00000000
	.align		4
        /*0014*/ 	.word	0xfffffffd
	.align		4
        /*0018*/ 	.word	0x00000000
	.align		4
        /*001c*/ 	.word	0xfffffffc


//--------------------- .text.reducedSolverKernel --------------------------
	.section	.text.reducedSolverKernel,"ax",@progbits
	.align	128
        .global         reducedSolverKernel
        .type           reducedSolverKernel,@function
        .size           reducedSolverKernel,(.L_x_53 - reducedSolverKernel)
        .other          reducedSolverKernel,@"STO_CUDA_ENTRY STV_DEFAULT"
reducedSolverKernel:
.text.reducedSolverKernel:
[----:B------:R-:W-:Y:S08]  /*0000*/  LDC R1, c[0x0][0x37c] ;  /* 0x0000df00ff017b82 */ /* 0x000ff00000000800 */
[----:B------:R-:W0:Y:S01]  /*0010*/  LDC.64 R28, c[0x0][0x388] ;  /* 0x0000e200ff1c7b82 */ /* 0x000e220000000a00 */
[----:B------:R-:W0:Y:S07]  /*0020*/  LDCU.64 UR12, c[0x0][0x358] ;  /* 0x00006b00ff0c77ac */ /* 0x000e2e0008000a00 */
[----:B------:R-:W1:Y:S01]  /*0030*/  LDC.64 R2, c[0x0][0x390] ;  /* 0x0000e400ff027b82 */ /* 0x000e620000000a00 */
[----:B------:R-:W-:Y:S01]  /*0040*/  IMAD.MOV.U32 R4, RZ, RZ, 0x1 ;  /* 0x00000001ff047424 */ /* 0x000fe200078e00ff */
[----:B------:R-:W2:Y:S01]  /*0050*/  S2R R11, SR_TID.X ;  /* 0x00000000000b7919 */ /* 0x000ea20000002100 */
[----:B------:R-:W3:Y:S01]  /*0060*/  LDCU UR6, c[0x0][0x3a8] ;  /* 0x00007500ff0677ac */ /* 0x000ee20008000800 */
[----:B0-----:R-:W4:Y:S04]  /*0070*/  LDG.E.64 R28, desc[UR12][R28.64] ;  /* 0x0000000c1c1c7981 */ /* 0x001f28000c1e1b00 */
[----:B-1----:R-:W5:Y:S01]  /*0080*/  LDG.E.64 R2, desc[UR12][R2.64] ;  /* 0x0000000c02027981 */ /* 0x002f62000c1e1b00 */
[----:B------:R-:W2:Y:S01]  /*0090*/  LDC R24, c[0x0][0x360] ;  /* 0x0000d800ff187b82 */ /* 0x000ea20000000800 */
[----:B------:R-:W0:Y:S07]  /*00a0*/  S2R R13, SR_TID.Y ;  /* 0x00000000000d7919 */ /* 0x000e2e0000002200 */
[----:B------:R-:W2:Y:S08]  /*00b0*/  S2UR UR4, SR_CTAID.X ;  /* 0x00000000000479c3 */ /* 0x000eb00000002500 */
[----:B------:R-:W0:Y:S08]  /*00c0*/  S2UR UR5, SR_CTAID.Y ;  /* 0x00000000000579c3 */ /* 0x000e300000002600 */
[----:B------:R-:W0:Y:S01]  /*00d0*/  LDC R0, c[0x0][0x364] ;  /* 0x0000d900ff007b82 */ /* 0x000e220000000800 */
[----:B--2---:R-:W-:Y:S01]  /*00e0*/  IMAD R24, R24, UR4, R11 ;  /* 0x0000000418187c24 */ /* 0x004fe2000f8e020b */
[----:B----4-:R-:W1:Y:S01]  /*00f0*/  MUFU.RCP64H R5, R29 ;  /* 0x0000001d00057308 */ /* 0x010e620000001800 */
[----:B-----5:R-:W-:Y:S01]  /*0100*/  FSETP.GEU.AND P1, PT, |R3|, 6.5827683646048100446e-37, PT ;  /* 0x036000000300780b */ /* 0x020fe20003f2e200 */
[----:B-1----:R-:W-:-:S08]  /*0110*/  DFMA R6, -R28, R4, 1 ;  /* 0x3ff000001c06742b */ /* 0x002fd00000000104 */
[----:B------:R-:W-:-:S08]  /*0120*/  DFMA R6, R6, R6, R6 ;  /* 0x000000060606722b */ /* 0x000fd00000000006 */
[----:B------:R-:W-:-:S08]  /*0130*/  DFMA R6, R4, R6, R4 ;  /* 0x000000060406722b */ /* 0x000fd00000000004 */
[----:B------:R-:W-:-:S08]  /*0140*/  DFMA R4, -R28, R6, 1 ;  /* 0x3ff000001c04742b */ /* 0x000fd00000000106 */
[----:B------:R-:W-:-:S08]  /*0150*/  DFMA R4, R6, R4, R6 ;  /* 0x000000040604722b */ /* 0x000fd00000000006 */
[----:B------:R-:W-:-:S08]  /*0160*/  DMUL R8, R2, R4 ;  /* 0x0000000402087228 */ /* 0x000fd00000000000 */
[----:B------:R-:W-:-:S08]  /*0170*/  DFMA R6, -R28, R8, R2 ;  /* 0x000000081c06722b */ /* 0x000fd00000000102 */
[----:B------:R-:W-:Y:S01]  /*0180*/  DFMA R8, R4, R6, R8 ;  /* 0x000000060408722b */ /* 0x000fe20000000008 */
[----:B0-----:R-:W-:-:S04]  /*0190*/  IMAD R5, R0, UR5, R13 ;  /* 0x0000000500057c24 */ /* 0x001fc8000f8e020d */
[----:B---3--:R-:W-:-:S05]  /*01a0*/  IMAD R24, R5, UR6, R24 ;  /* 0x0000000605187c24 */ /* 0x008fca000f8e0218 */
[----:B------:R-:W-:-:S05]  /*01b0*/  FFMA R4, RZ, R29, R9 ;  /* 0x0000001dff047223 */ /* 0x000fca0000000009 */
[----:B------:R-:W-:-:S13]  /*01c0*/  FSETP.GT.AND P0, PT, |R4|, 1.469367938527859385e-39, PT ;  /* 0x001000000400780b */ /* 0x000fda0003f04200 */
[----:B------:R-:W-:Y:S05]  /*01d0*/  @P0 BRA P1, `(.L_x_0) ;  /* 0x0000000000140947 */ /* 0x000fea0000800000 */
[----:B------:R-:W-:Y:S01]  /*01e0*/  IMAD.MOV.U32 R0, RZ, RZ, R2 ;  /* 0x000000ffff007224 */ /* 0x000fe200078e0002 */
[----:B------:R-:W-:Y:S02]  /*01f0*/  MOV R9, R3 ;  /* 0x0000000300097202 */ /* 0x000fe40000000f00 */
[----:B------:R-:W-:-:S07]  /*0200*/  MOV R12, 0x220 ;  /* 0x00000220000c7802 */ /* 0x000fce0000000f00 */
[----:B------:R-:W-:Y:S05]  /*0210*/  CALL.REL.NOINC `($__internal_0_$__cuda_sm20_div_rn_f64_full) ;  /* 0x0000002800b87944 */ /* 0x000fea0003c00000 */
[----:B------:R-:W-:-:S07]  /*0220*/  IMAD.MOV.U32 R8, RZ, RZ, R0 ;  /* 0x000000ffff087224 */ /* 0x000fce00078e0000 */
.L_x_0:
[----:B------:R-:W0:Y:S08]  /*0230*/  LDC.64 R2, c[0x0][0x398] ;  /* 0x0000e600ff027b82 */ /* 0x000e300000000a00 */
[----:B------:R-:W1:Y:S08]  /*0240*/  LDC.64 R28, c[0x0][0x388] ;  /* 0x0000e200ff1c7b82 */ /* 0x000e700000000a00 */
[----:B------:R-:W2:Y:S01]  /*0250*/  LDC.64 R4, c[0x0][0x3a0] ;  /* 0x0000e800ff047b82 */ /* 0x000ea20000000a00 */
[----:B0-----:R0:W-:Y:S04]  /*0260*/  STG.E.64 desc[UR12][R2.64], R8 ;  /* 0x0000000802007986 */ /* 0x0011e8000c101b0c */
[----:B-1----:R-:W3:Y:S01]  /*0270*/  LDG.E.64 R28, desc[UR12][R28.64] ;  /* 0x0000000c1c1c7981 */ /* 0x002ee2000c1e1b00 */
[----:B--2---:R-:W-:-:S05]  /*0280*/  IMAD.WIDE R24, R24, 0x8, R4 ;  /* 0x0000000818187825 */ /* 0x004fca00078e0204 */
[----:B------:R-:W2:Y:S01]  /*0290*/  LDG.E.64 R4, desc[UR12][R24.64] ;  /* 0x0000000c18047981 */ /* 0x000ea2000c1e1b00 */
[----:B------:R-:W-:Y:S01]  /*02a0*/  IMAD.MOV.U32 R6, RZ, RZ, 0x1 ;  /* 0x00000001ff067424 */ /* 0x000fe200078e00ff */
[----:B------:R-:W-:Y:S01]  /*02b0*/  BSSY.RECONVERGENT B0, `(.L_x_1) ;  /* 0x0000013000007945 */ /* 0x000fe20003800200 */
[----:B---3--:R-:W1:Y:S01]  /*02c0*/  MUFU.RCP64H R7, R29 ;  /* 0x0000001d00077308 */ /* 0x008e620000001800 */
[----:B--2---:R-:W-:-:S03]  /*02d0*/  FSETP.GEU.AND P1, PT, |R5|, 6.5827683646048100446e-37, PT ;  /* 0x036000000500780b */ /* 0x004fc60003f2e200 */
[----:B-1----:R-:W-:-:S08]  /*02e0*/  DFMA R10, -R28, R6, 1 ;  /* 0x3ff000001c0a742b */ /* 0x002fd00000000106 */
[----:B------:R-:W-:-:S08]  /*02f0*/  DFMA R10, R10, R10, R10 ;  /* 0x0000000a0a0a722b */ /* 0x000fd0000000000a */
[----:B------:R-:W-:-:S08]  /*0300*/  DFMA R10, R6, R10, R6 ;  /* 0x0000000a060a722b */ /* 0x000fd00000000006 */
[----:B------:R-:W-:-:S08]  /*0310*/  DFMA R6, -R28, R10, 1 ;  /* 0x3ff000001c06742b */ /* 0x000fd0000000010a */
[----:B------:R-:W-:-:S08]  /*0320*/  DFMA R6, R10, R6, R10 ;  /* 0x000000060a06722b */ /* 0x000fd0000000000a */
[----:B0-----:R-:W-:-:S08]  /*0330*/  DMUL R8, R4, R6 ;  /* 0x0000000604087228 */ /* 0x001fd00000000000 */
[----:B------:R-:W-:-:S08]  /*0340*/  DFMA R2, -R28, R8, R4 ;  /* 0x000000081c02722b */ /* 0x000fd00000000104 */
[----:B------:R-:W-:-:S10]  /*0350*/  DFMA R8, R6, R2, R8 ;  /* 0x000000020608722b */ /* 0x000fd40000000008 */
[----:B------:R-:W-:-:S05]  /*0360*/  FFMA R0, RZ, R29, R9 ;  /* 0x0000001dff007223 */ /* 0x000fca0000000009 */
[----:B------:R-:W-:-:S13]  /*0370*/  FSETP.GT.AND P0, PT, |R0|, 1.469367938527859385e-39, PT ;  /* 0x001000000000780b */ /* 0x000fda0003f04200 */
[----:B------:R-:W-:Y:S05]  /*0380*/  @P0 BRA P1, `(.L_x_2) ;  /* 0x0000000000140947 */ /* 0x000fea0000800000 */
[----:B------:R-:W-:Y:S01]  /*0390*/  MOV R0, R4 ;  /* 0x0000000400007202 */ /* 0x000fe20000000f00 */
[----:B------:R-:W-:Y:S01]  /*03a0*/  IMAD.MOV.U32 R9, RZ, RZ, R5 ;  /* 0x000000ffff097224 */ /* 0x000fe200078e0005 */
[----:B------:R-:W-:-:S07]  /*03b0*/  MOV R12, 0x3d0 ;  /* 0x000003d0000c7802 */ /* 0x000fce0000000f00 */
[----:B------:R-:W-:Y:S05]  /*03c0*/  CALL.REL.NOINC `($__internal_0_$__cuda_sm20_div_rn_f64_full) ;  /* 0x00000028004c7944 */ /* 0x000fea0003c00000 */
[----:B------:R-:W-:-:S07]  /*03d0*/  IMAD.MOV.U32 R8, RZ, RZ, R0 ;  /* 0x000000ffff087224 */ /* 0x000fce00078e0000 */
.L_x_2:
[----:B------:R-:W-:Y:S05]  /*03e0*/  BSYNC.RECONVERGENT B0 ;  /* 0x0000000000007941 */ /* 0x000fea0003800200 */
.L_x_1:
[----:B------:R-:W0:Y:S01]  /*03f0*/  LDC R0, c[0x0][0x3b0] ;  /* 0x0000ec00ff007b82 */ /* 0x000e220000000800 */
[----:B------:R1:W-:Y:S01]  /*0400*/  STG.E.64 desc[UR12][R24.64], R8 ;  /* 0x0000000818007986 */ /* 0x0003e2000c101b0c */
[----:B0-----:R-:W-:-:S13]  /*0410*/  ISETP.GE.AND P0, PT, R0, 0x2, PT ;  /* 0x000000020000780c */ /* 0x001fda0003f06270 */
[----:B-1----:R-:W-:Y:S05]  /*0420*/  @!P0 EXIT ;  /* 0x000000000000894d */ /* 0x002fea0003800000 */
[----:B------:R-:W0:Y:S01]  /*0430*/  LDC.64 R6, c[0x0][0x3a8] ;  /* 0x0000ea00ff067b82 */ /* 0x000e220000000a00 */
[C---:B------:R-:W-:Y:S01]  /*0440*/  IADD3 R10, PT, PT, R0.reuse, -0x2, RZ ;  /* 0xfffffffe000a7810 */ /* 0x040fe20007ffe0ff */
[----:B------:R-:W-:-:S03]  /*0450*/  VIADD R8, R0, 0xffffffff ;  /* 0xffffffff00087836 */ /* 0x000fc60000000000 */
[----:B------:R-:W-:Y:S01]  /*0460*/  ISETP.GE.U32.AND P0, PT, R10, 0x3, PT ;  /* 0x000000030a00780c */ /* 0x000fe20003f06070 */
[----:B0-----:R-:W-:Y:S02]  /*0470*/  IMAD R7, R6, R7, RZ ;  /* 0x0000000706077224 */ /* 0x001fe400078e02ff */
[----:B------:R-:W-:-:S10]  /*0480*/  IMAD.MOV.U32 R6, RZ, RZ, 0x1 ;  /* 0x00000001ff067424 */ /* 0x000fd400078e00ff */
[----:B------:R-:W-:Y:S05]  /*0490*/  @!P0 BRA `(.L_x_3) ;  /* 0x0000001000308947 */ /* 0x000fea0003800000 */
[----:B------:R-:W0:Y:S01]  /*04a0*/  LDCU.128 UR4, c[0x0][0x380] ;  /* 0x00007000ff0477ac */ /* 0x000e220008000c00 */
[----:B------:R-:W-:Y:S01]  /*04b0*/  LOP3.LUT R3, R8, 0xfffffffc, RZ, 0xc0, !PT ;  /* 0xfffffffc08037812 */ /* 0x000fe200078ec0ff */
[----:B------:R-:W-:Y:S01]  /*04c0*/  IMAD.MOV.U32 R5, RZ, RZ, R7 ;  /* 0x000000ffff057224 */ /* 0x000fe200078e0007 */
[----:B------:R-:W-:Y:S01]  /*04d0*/  MOV R6, RZ ;  /* 0x000000ff00067202 */ /* 0x000fe20000000f00 */
[----:B------:R-:W1:Y:S01]  /*04e0*/  LDCU.64 UR10, c[0x0][0x390] ;  /* 0x00007200ff0a77ac */ /* 0x000e620008000a00 */
[----:B------:R-:W-:Y:S01]  /*04f0*/  IMAD.MOV.U32 R4, RZ, RZ, RZ ;  /* 0x000000ffff047224 */ /* 0x000fe200078e00ff */
[----:B------:R-:W-:Y:S01]  /*0500*/  IADD3 R3, PT, PT, -R3, RZ, RZ ;  /* 0x000000ff03037210 */ /* 0x000fe20007ffe1ff */
[----:B0-----:R-:W-:Y:S02]  /*0510*/  UIADD3 UR8, UP0, UPT, UR6, 0x10, URZ ;  /* 0x0000001006087890 */ /* 0x001fe4000ff1e0ff */
[----:B------:R-:W-:Y:S02]  /*0520*/  UIADD3 UR6, UP1, UPT, UR4, 0x10, URZ ;  /* 0x0000001004067890 */ /* 0x000fe4000ff3e0ff */
[----:B-1----:R-:W-:-:S02]  /*0530*/  UIADD3 UR4, UP2, UPT, UR10, 0x20, URZ ;  /* 0x000000200a047890 */ /* 0x002fc4000ff5e0ff */
[----:B------:R-:W-:Y:S01]  /*0540*/  UIADD3.X UR9, UPT, UPT, URZ, UR7, URZ, UP0, !UPT ;  /* 0x00000007ff097290 */ /* 0x000fe200087fe4ff */
[----:B------:R-:W-:Y:S01]  /*0550*/  IMAD.U32 R20, RZ, RZ, UR8 ;  /* 0x00000008ff147e24 */ /* 0x000fe2000f8e00ff */
[----:B------:R-:W-:Y:S01]  /*0560*/  UIADD3.X UR7, UPT, UPT, URZ, UR5, URZ, UP1, !UPT ;  /* 0x00000005ff077290 */ /* 0x000fe20008ffe4ff */
[----:B------:R-:W-:Y:S01]  /*0570*/  IMAD.U32 R18, RZ, RZ, UR6 ;  /* 0x00000006ff127e24 */ /* 0x000fe2000f8e00ff */
[----:B------:R-:W-:Y:S01]  /*0580*/  UIADD3.X UR5, UPT, UPT, URZ, UR11, URZ, UP2, !UPT ;  /* 0x0000000bff057290 */ /* 0x000fe200097fe4ff */
[----:B------:R-:W-:Y:S01]  /*0590*/  MOV R16, UR4 ;  /* 0x0000000400107c02 */ /* 0x000fe20008000f00 */
[----:B------:R-:W-:Y:S02]  /*05a0*/  IMAD.U32 R21, RZ, RZ, UR9 ;  /* 0x00000009ff157e24 */ /* 0x000fe4000f8e00ff */
[----:B------:R-:W-:Y:S02]  /*05b0*/  MOV R19, UR7 ;  /* 0x0000000700137c02 */ /* 0x000fe40008000f00 */
[----:B------:R-:W-:-:S07]  /*05c0*/  IMAD.U32 R17, RZ, RZ, UR5 ;  /* 0x00000005ff117e24 */ /* 0x000fce000f8e00ff */
.L_x_16:
[----:B------:R-:W0:Y:S01]  /*05d0*/  LDC.64 R22, c[0x0][0x398] ;  /* 0x0000e600ff167b82 */ /* 0x000e220000000a00 */
[----:B------:R-:W-:Y:S01]  /*05e0*/  IADD3 R9, PT, PT, R4, 0x1, RZ ;  /* 0x0000000104097810 */ /* 0x000fe20007ffe0ff */
[----:B------:R-:W2:Y:S04]  /*05f0*/  LDG.E.64 R14, desc[UR12][R20.64+-0x8] ;  /* 0xfffff80c140e7981 */ /* 0x000ea8000c1e1b00 */
[----:B------:R-:W2:Y:S04]  /*0600*/  LDG.E.64 R12, desc[UR12][R18.64+-0x8] ;  /* 0xfffff80c120c7981 */ /* 0x000ea8000c1e1b00 */
[----:B------:R-:W3:Y:S01]  /*0610*/  LDG.E.64 R26, desc[UR12][R16.64+-0x18] ;  /* 0xffffe80c101a7981 */ /* 0x000ee2000c1e1b00 */
[----:B0-----:R-:W-:-:S05]  /*0620*/  IMAD.WIDE R22, R9, 0x8, R22 ;  /* 0x0000000809167825 */ /* 0x001fca00078e0216 */
[----:B------:R-:W2:Y:S02]  /*0630*/  LDG.E.64 R28, desc[UR12][R22.64+-0x8] ;  /* 0xfffff80c161c7981 */ /* 0x000ea4000c1e1b00 */
[----:B--2---:R-:W-:-:S06]  /*0640*/  DFMA R14, -R12, R28, R14 ;  /* 0x0000001c0c0e722b */ /* 0x004fcc000000010e */
[----:B------:R-:W0:Y:S01]  /*0650*/  MUFU.RCP64H R13, R15 ;  /* 0x0000000f000d7308 */ /* 0x000e220000001800 */
[----:B------:R-:W-:-:S06]  /*0660*/  IMAD.MOV.U32 R12, RZ, RZ, 0x1 ;  /* 0x00000001ff0c7424 */ /* 0x000fcc00078e00ff */
[----:B0-----:R-:W-:-:S08]  /*0670*/  DFMA R28, -R14, R12, 1 ;  /* 0x3ff000000e1c742b */ /* 0x001fd0000000010c */
[----:B------:R-:W-:-:S08]  /*0680*/  DFMA R28, R28, R28, R28 ;  /* 0x0000001c1c1c722b */ /* 0x000fd0000000001c */
[----:B------:R-:W-:-:S08]  /*0690*/  DFMA R28, R12, R28, R12 ;  /* 0x0000001c0c1c722b */ /* 0x000fd0000000000c */
[----:B------:R-:W-:-:S08]  /*06a0*/  DFMA R12, -R14, R28, 1 ;  /* 0x3ff000000e0c742b */ /* 0x000fd0000000011c */
[----:B------:R-:W-:-:S08]  /*06b0*/  DFMA R12, R28, R12, R28 ;  /* 0x0000000c1c0c722b */ /* 0x000fd0000000001c */
[----:B---3--:R-:W-:-:S08]  /*06c0*/  DMUL R28, R26, R12 ;  /* 0x0000000c1a1c7228 */ /* 0x008fd00000000000 */
[----:B------:R-:W-:-:S08]  /*06d0*/  DFMA R30, -R14, R28, R26 ;  /* 0x0000001c0e1e722b */ /* 0x000fd0000000011a */
[----:B------:R-:W-:Y:S01]  /*06e0*/  DFMA R12, R12, R30, R28 ;  /* 0x0000001e0c0c722b */ /* 0x000fe2000000001c */
[----:B------:R-:W-:-:S09]  /*06f0*/  FSETP.GEU.AND P1, PT, |R27|, 6.5827683646048100446e-37, PT ;  /* 0x036000001b00780b */ /* 0x000fd20003f2e200 */
[----:B------:R-:W-:-:S05]  /*0700*/  FFMA R0, RZ, R15, R13 ;  /* 0x0000000fff007223 */ /* 0x000fca000000000d */
[----:B------:R-:W-:-:S13]  /*0710*/  FSETP.GT.AND P0, PT, |R0|, 1.469367938527859385e-39, PT ;  /* 0x001000000000780b */ /* 0x000fda0003f04200 */
[----:B------:R-:W-:Y:S05]  /*0720*/  @P0 BRA P1, `(.L_x_4) ;  /* 0x0000000000200947 */ /* 0x000fea0000800000 */
[----:B------:R-:W-:Y:S01]  /*0730*/  MOV R0, R26 ;  /* 0x0000001a00007202 */ /* 0x000fe20000000f00 */
[----:B------:R-:W-:Y:S01]  /*0740*/  IMAD.MOV.U32 R9, RZ, RZ, R27 ;  /* 0x000000ffff097224 */ /* 0x000fe200078e001b */
[----:B------:R-:W-:Y:S01]  /*0750*/  MOV R28, R14 ;  /* 0x0000000e001c7202 */ /* 0x000fe20000000f00 */
[----:B------:R-:W-:Y:S01]  /*0760*/  IMAD.MOV.U32 R29, RZ, RZ, R15 ;  /* 0x000000ffff1d7224 */ /* 0x000fe200078e000f */
[----:B------:R-:W-:-:S07]  /*0770*/  MOV R12, 0x790 ;  /* 0x00000790000c7802 */ /* 0x000fce0000000f00 */
[----:B------:R-:W-:Y:S05]  /*0780*/  CALL.REL.NOINC `($__internal_0_$__cuda_sm20_div_rn_f64_full) ;  /* 0x00000024005c7944 */ /* 0x000fea0003c00000 */
[----:B------:R-:W-:Y:S01]  /*0790*/  MOV R12, R0 ;  /* 0x00000000000c7202 */ /* 0x000fe20000000f00 */
[----:B------:R-:W-:-:S07]  /*07a0*/  IMAD.MOV.U32 R13, RZ, RZ, R9 ;  /* 0x000000ffff0d7224 */ /* 0x000fce00078e0009 */
.L_x_4:
[--C-:B------:R-:W-:Y:S01]  /*07b0*/  IMAD.WIDE R32, R6, 0x8, R24.reuse ;  /* 0x0000000806207825 */ /* 0x100fe200078e0218 */
[----:B------:R0:W-:Y:S03]  /*07c0*/  STG.E.64 desc[UR12][R22.64], R12 ;  /* 0x0000000c16007986 */ /* 0x0001e6000c101b0c */
[----:B------:R-:W-:Y:S01]  /*07d0*/  IMAD.WIDE R30, R5, 0x8, R24 ;  /* 0x00000008051e7825 */ /* 0x000fe200078e0218 */
[----:B------:R-:W2:Y:S04]  /*07e0*/  LDG.E.64 R28, desc[UR12][R18.64+-0x8] ;  /* 0xfffff80c121c7981 */ /* 0x000ea8000c1e1b00 */
[----:B------:R-:W2:Y:S04]  /*07f0*/  LDG.E.64 R32, desc[UR12][R32.64] ;  /* 0x0000000c20207981 */ /* 0x000ea8000c1e1b00 */
[----:B------:R-:W2:Y:S01]  /*0800*/  LDG.E.64 R26, desc[UR12][R30.64] ;  /* 0x0000000c1e1a7981 */ /* 0x000ea2000c1e1b00 */
[----:B------:R-:W1:Y:S01]  /*0810*/  MUFU.RCP64H R35, R15 ;  /* 0x0000000f00237308 */ /* 0x000e620000001800 */
[----:B------:R-:W-:-:S06]  /*0820*/  MOV R34, 0x1 ;  /* 0x0000000100227802 */ /* 0x000fcc0000000f00 */
[----:B-1----:R-:W-:-:S08]  /*0830*/  DFMA R36, -R14, R34, 1 ;  /* 0x3ff000000e24742b */ /* 0x002fd00000000122 */
[----:B------:R-:W-:-:S08]  /*0840*/  DFMA R36, R36, R36, R36 ;  /* 0x000000242424722b */ /* 0x000fd00000000024 */
[----:B------:R-:W-:-:S08]  /*0850*/  DFMA R36, R34, R36, R34 ;  /* 0x000000242224722b */ /* 0x000fd00000000022 */
[----:B------:R-:W-:-:S08]  /*0860*/  DFMA R34, -R14, R36, 1 ;  /* 0x3ff000000e22742b */ /* 0x000fd00000000124 */
[----:B------:R-:W-:Y:S01]  /*0870*/  DFMA R34, R36, R34, R36 ;  /* 0x000000222422722b */ /* 0x000fe20000000024 */
[----:B------:R-:W-:Y:S01]  /*0880*/  BSSY.RECONVERGENT B0, `(.L_x_5) ;  /* 0x0000011000007945 */ /* 0x000fe20003800200 */
[----:B--2---:R-:W-:-:S08]  /*0890*/  DFMA R26, -R28, R32, R26 ;  /* 0x000000201c1a722b */ /* 0x004fd0000000011a */
[----:B0-----:R-:W-:-:S08]  /*08a0*/  DMUL R12, R34, R26 ;  /* 0x0000001a220c7228 */ /* 0x001fd00000000000 */
[----:B------:R-:W-:-:S08]  /*08b0*/  DFMA R28, -R14, R12, R26 ;  /* 0x0000000c0e1c722b */ /* 0x000fd0000000011a */
[----:B------:R-:W-:Y:S01]  /*08c0*/  DFMA R12, R34, R28, R12 ;  /* 0x0000001c220c722b */ /* 0x000fe2000000000c */
[----:B------:R-:W-:-:S09]  /*08d0*/  FSETP.GEU.AND P1, PT, |R27|, 6.5827683646048100446e-37, PT ;  /* 0x036000001b00780b */ /* 0x000fd20003f2e200 */
[----:B------:R-:W-:-:S05]  /*08e0*/  FFMA R0, RZ, R15, R13 ;  /* 0x0000000fff007223 */ /* 0x000fca000000000d */
[----:B------:R-:W-:-:S13]  /*08f0*/  FSETP.GT.AND P0, PT, |R0|, 1.469367938527859385e-39, PT ;  /* 0x001000000000780b */ /* 0x000fda0003f04200 */
[----:B------:R-:W-:Y:S05]  /*0900*/  @P0 BRA P1, `(.L_x_6) ;  /* 0x0000000000200947 */ /* 0x000fea0000800000 */
[----:B------:R-:W-:Y:S01]  /*0910*/  IMAD.MOV.U32 R0, RZ, RZ, R26 ;  /* 0x000000ffff007224 */ /* 0x000fe200078e001a */
[----:B------:R-:W-:Y:S01]  /*0920*/  MOV R9, R27 ;  /* 0x0000001b00097202 */ /* 0x000fe20000000f00 */
[----:B------:R-:W-:Y:S01]  /*0930*/  IMAD.MOV.U32 R28, RZ, RZ, R14 ;  /* 0x000000ffff1c7224 */ /* 0x000fe200078e000e */
[----:B------:R-:W-:Y:S02]  /*0940*/  MOV R29, R15 ;  /* 0x0000000f001d7202 */ /* 0x000fe40000000f00 */
[----:B------:R-:W-:-:S07]  /*0950*/  MOV R12, 0x970 ;  /* 0x00000970000c7802 */ /* 0x000fce0000000f00 */
[----:B------:R-:W-:Y:S05]  /*0960*/  CALL.REL.NOINC `($__internal_0_$__cuda_sm20_div_rn_f64_full) ;  /* 0x0000002000e47944 */ /* 0x000fea0003c00000 */
[----:B------:R-:W-:Y:S01]  /*0970*/  IMAD.MOV.U32 R12, RZ, RZ, R0 ;  /* 0x000000ffff0c7224 */ /* 0x000fe200078e0000 */
[----:B------:R-:W-:-:S07]  /*0980*/  MOV R13, R9 ;  /* 0x00000009000d7202 */ /* 0x000fce0000000f00 */
.L_x_6:
[----:B------:R-:W-:Y:S05]  /*0990*/  BSYNC.RECONVERGENT B0 ;  /* 0x0000000000007941 */ /* 0x000fea0003800200 */
.L_x_5:
[----:B------:R0:W-:Y:S04]  /*09a0*/  STG.E.64 desc[UR12][R30.64], R12 ;  /* 0x0000000c1e007986 */ /* 0x0001e8000c101b0c */
[----:B------:R-:W2:Y:S04]  /*09b0*/  LDG.E.64 R32, desc[UR12][R20.64] ;  /* 0x0000000c14207981 */ /* 0x000ea8000c1e1b00 */
[----:B------:R-:W2:Y:S04]  /*09c0*/  LDG.E.64 R26, desc[UR12][R18.64] ;  /* 0x0000000c121a7981 */ /* 0x000ea8000c1e1b00 */
[----:B------:R-:W2:Y:S04]  /*09d0*/  LDG.E.64 R28, desc[UR12][R22.64] ;  /* 0x0000000c161c7981 */ /* 0x000ea8000c1e1b00 */
[----:B------:R-:W3:Y:S01]  /*09e0*/  LDG.E.64 R14, desc[UR12][R16.64+-0x10] ;  /* 0xfffff00c100e7981 */ /* 0x000ee2000c1e1b00 */
[----:B--2---:R-:W-:Y:S01]  /*09f0*/  DFMA R32, -R26, R28, R32 ;  /* 0x0000001c1a20722b */ /* 0x004fe20000000120 */
[----:B------:R-:W-:Y:S01]  /*0a00*/  IMAD.MOV.U32 R26, RZ, RZ, 0x1 ;  /* 0x00000001ff1a7424 */ /* 0x000fe200078e00ff */
[----:B---3--:R-:W-:-:S04]  /*0a10*/  FSETP.GEU.AND P1, PT, |R15|, 6.5827683646048100446e-37, PT ;  /* 0x036000000f00780b */ /* 0x008fc80003f2e200 */
[----:B------:R-:W1:Y:S02]  /*0a20*/  MUFU.RCP64H R27, R33 ;  /* 0x00000021001b7308 */ /* 0x000e640000001800 */
[----:B-1----:R-:W-:-:S08]  /*0a30*/  DFMA R28, -R32, R26, 1 ;  /* 0x3ff00000201c742b */ /* 0x002fd0000000011a */
[----:B------:R-:W-:-:S08]  /*0a40*/  DFMA R28, R28, R28, R28 ;  /* 0x0000001c1c1c722b */ /* 0x000fd0000000001c */
[----:B------:R-:W-:-:S08]  /*0a50*/  DFMA R28, R26, R28, R26 ;  /* 0x0000001c1a1c722b */ /* 0x000fd0000000001a */
[----:B0-----:R-:W-:-:S08]  /*0a60*/  DFMA R12, -R32, R28, 1 ;  /* 0x3ff00000200c742b */ /* 0x001fd0000000011c */
[----:B------:R-:W-:-:S08]  /*0a70*/  DFMA R12, R28, R12, R28 ;  /* 0x0000000c1c0c722b */ /* 0x000fd0000000001c */
[----:B------:R-:W-:-:S08]  /*0a80*/  DMUL R26, R14, R12 ;  /* 0x0000000c0e1a7228 */ /* 0x000fd00000000000 */
[----:B------:R-:W-:-:S08]  /*0a90*/  DFMA R28, -R32, R26, R14 ;  /* 0x0000001a201c722b */ /* 0x000fd0000000010e */
[----:B------:R-:W-:-:S10]  /*0aa0*/  DFMA R12, R12, R28, R26 ;  /* 0x0000001c0c0c722b */ /* 0x000fd4000000001a */
        /* <DEDUP_REMOVED lines=11> */
.L_x_7:
[----:B------:R-:W-:Y:S01]  /*0b60*/  IMAD.WIDE R14, R7, 0x8, R30 ;  /* 0x00000008070e7825 */ /* 0x000fe200078e021e */
[----:B------:R0:W-:Y:S04]  /*0b70*/  STG.E.64 desc[UR12][R22.64+0x8], R12 ;  /* 0x0000080c16007986 */ /* 0x0001e8000c101b0c */
[----:B------:R-:W2:Y:S04]  /*0b80*/  LDG.E.64 R30, desc[UR12][R30.64] ;  /* 0x0000000c1e1e7981 */ /* 0x000ea8000c1e1b00 */
[----:B------:R-:W2:Y:S04]  /*0b90*/  LDG.E.64 R26, desc[UR12][R14.64] ;  /* 0x0000000c0e1a7981 */ /* 0x000ea8000c1e1b00 */
[----:B------:R-:W2:Y:S01]  /*0ba0*/  LDG.E.64 R28, desc[UR12][R18.64] ;  /* 0x0000000c121c7981 */ /* 0x000ea2000c1e1b00 */
[----:B------:R-:W1:Y:S01]  /*0bb0*/  MUFU.RCP64H R35, R33 ;  /* 0x0000002100237308 */ /* 0x000e620000001800 */
[----:B------:R-:W-:Y:S01]  /*0bc0*/  MOV R34, 0x1 ;  /* 0x0000000100227802 */ /* 0x000fe20000000f00 */
[----:B------:R-:W-:Y:S05]  /*0bd0*/  BSSY.RECONVERGENT B0, `(.L_x_8) ;  /* 0x0000016000007945 */ /* 0x000fea0003800200 */
[----:B-1----:R-:W-:-:S08]  /*0be0*/  DFMA R36, -R32, R34, 1 ;  /* 0x3ff000002024742b */ /* 0x002fd00000000122 */
[----:B------:R-:W-:-:S08]  /*0bf0*/  DFMA R36, R36, R36, R36 ;  /* 0x000000242424722b */ /* 0x000fd00000000024 */
[----:B------:R-:W-:-:S08]  /*0c00*/  DFMA R36, R34, R36, R34 ;  /* 0x000000242224722b */ /* 0x000fd00000000022 */
[----:B------:R-:W-:-:S08]  /*0c10*/  DFMA R34, -R32, R36, 1 ;  /* 0x3ff000002022742b */ /* 0x000fd00000000124 */
[----:B------:R-:W-:Y:S02]  /*0c20*/  DFMA R34, R36, R34, R36 ;  /* 0x000000222422722b */ /* 0x000fe40000000024 */
[----:B--2---:R-:W-:-:S08]  /*0c30*/  DFMA R26, -R28, R30, R26 ;  /* 0x0000001e1c1a722b */ /* 0x004fd0000000011a */
[----:B0-----:R-:W-:Y:S02]  /*0c40*/  DMUL R12, R34, R26 ;  /* 0x0000001a220c7228 */ /* 0x001fe40000000000 */
[----:B------:R-:W-:-:S06]  /*0c50*/  FSETP.GEU.AND P1, PT, |R27|, 6.5827683646048100446e-37, PT ;  /* 0x036000001b00780b */ /* 0x000fcc0003f2e200 */
[----:B------:R-:W-:-:S08]  /*0c60*/  DFMA R28, -R32, R12, R26 ;  /* 0x0000000c201c722b */ /* 0x000fd0000000011a */
[----:B------:R-:W-:-:S10]  /*0c70*/  DFMA R12, R34, R28, R12 ;  /* 0x0000001c220c722b */ /* 0x000fd4000000000c */
        /* <DEDUP_REMOVED lines=11> */
.L_x_9:
[----:B------:R-:W-:Y:S05]  /*0d30*/  BSYNC.RECONVERGENT B0 ;  /* 0x0000000000007941 */ /* 0x000fea0003800200 */
.L_x_8:
        /* <DEDUP_REMOVED lines=28> */
.L_x_10:
        /* <DEDUP_REMOVED lines=29> */
.L_x_12:
[----:B------:R-:W-:Y:S05]  /*10d0*/  BSYNC.RECONVERGENT B0 ;  /* 0x0000000000007941 */ /* 0x000fea0003800200 */
.L_x_11:
        /* <DEDUP_REMOVED lines=28> */
.L_x_13:
        /* <DEDUP_REMOVED lines=29> */
.L_x_15:
[----:B------:R-:W-:Y:S05]  /*1470*/  BSYNC.RECONVERGENT B0 ;  /* 0x0000000000007941 */ /* 0x000fea0003800200 */
.L_x_14:
[----:B------:R0:W-:Y:S01]  /*1480*/  STG.E.64 desc[UR12][R32.64], R12 ;  /* 0x0000000c20007986 */ /* 0x0001e2000c101b0c */
[----:B------:R-:W-:Y:S01]  /*1490*/  VIADD R3, R3, 0x4 ;  /* 0x0000000403037836 */ /* 0x000fe20000000000 */
[----:B------:R-:W-:Y:S01]  /*14a0*/  IADD3 R18, P2, PT, R18, 0x20, RZ ;  /* 0x0000002012127810 */ /* 0x000fe20007f5e0ff */
[----:B------:R-:W-:Y:S01]  /*14b0*/  VIADD R4, R4, 0x4 ;  /* 0x0000000404047836 */ /* 0x000fe20000000000 */
[----:B------:R-:W-:Y:S01]  /*14c0*/  IADD3 R20, P1, PT, R20, 0x20, RZ ;  /* 0x0000002014147810 */ /* 0x000fe20007f3e0ff */
[----:B------:R-:W-:Y:S01]  /*14d0*/  IMAD R6, R7, 0x4, R6 ;  /* 0x0000000407067824 */ /* 0x000fe200078e0206 */
[----:B------:R-:W-:Y:S01]  /*14e0*/  ISETP.NE.AND P0, PT, R3, RZ, PT ;  /* 0x000000ff0300720c */ /* 0x000fe20003f05270 */
[----:B------:R-:W-:Y:S01]  /*14f0*/  IMAD.X R19, RZ, RZ, R19, P2 ;  /* 0x000000ffff137224 */ /* 0x000fe200010e0613 */
[----:B------:R-:W-:Y:S02]  /*1500*/  IADD3 R16, P3, PT, R16, 0x20, RZ ;  /* 0x0000002010107810 */ /* 0x000fe40007f7e0ff */
[----:B------:R-:W-:-:S02]  /*1510*/  IADD3.X R21, PT, PT, RZ, R21, RZ, P1, !PT ;  /* 0x00000015ff157210 */ /* 0x000fc40000ffe4ff */
[----:B------:R-:W-:Y:S02]  /*1520*/  IADD3.X R17, PT, PT, RZ, R17, RZ, P3, !PT ;  /* 0x00000011ff117210 */ /* 0x000fe40001ffe4ff */
[----:B------:R-:W-:-:S05]  /*1530*/  LEA R5, R7, R5, 0x2 ;  /* 0x0000000507057211 */ /* 0x000fca00078e10ff */
[----:B0-----:R-:W-:Y:S05]  /*1540*/  @P0 BRA `(.L_x_16) ;  /* 0xfffffff000200947 */ /* 0x001fea000383ffff */
[----:B------:R-:W-:-:S07]  /*1550*/  IADD3 R6, PT, PT, R4, 0x1, RZ ;  /* 0x0000000104067810 */ /* 0x000fce0007ffe0ff */
.L_x_3:
[----:B------:R-:W-:-:S13]  /*1560*/  LOP3.LUT P0, R0, R8, 0x3, RZ, 0xc0, !PT ;  /* 0x0000000308007812 */ /* 0x000fda000780c0ff */
[----:B------:R-:W-:Y:S05]  /*1570*/  @!P0 BRA `(.L_x_17) ;  /* 0x0000000c00388947 */ /* 0x000fea0003800000 */
[----:B------:R-:W-:-:S13]  /*1580*/  ISETP.NE.AND P0, PT, R0, 0x1, PT ;  /* 0x000000010000780c */ /* 0x000fda0003f05270 */
[----:B------:R-:W-:Y:S05]  /*1590*/  @!P0 BRA `(.L_x_18) ;  /* 0x0000000800088947 */ /* 0x000fea0003800000 */
[----:B------:R-:W0:Y:S08]  /*15a0*/  LDC.64 R30, c[0x0][0x388] ;  /* 0x0000e200ff1e7b82 */ /* 0x000e300000000a00 */
[----:B------:R-:W1:Y:S08]  /*15b0*/  LDC.64 R22, c[0x0][0x380] ;  /* 0x0000e000ff167b82 */ /* 0x000e700000000a00 */
[----:B------:R-:W2:Y:S01]  /*15c0*/  LDC.64 R20, c[0x0][0x398] ;  /* 0x0000e600ff147b82 */ /* 0x000ea20000000a00 */
[----:B0-----:R-:W-:-:S07]  /*15d0*/  IMAD.WIDE.U32 R30, R6, 0x8, R30 ;  /* 0x00000008061e7825 */ /* 0x001fce00078e001e */
[----:B------:R-:W0:Y:S01]  /*15e0*/  LDC.64 R16, c[0x0][0x390] ;  /* 0x0000e400ff107b82 */ /* 0x000e220000000a00 */
[----:B------:R-:W3:Y:S01]  /*15f0*/  LDG.E.64 R18, desc[UR12][R30.64] ;  /* 0x0000000c1e127981 */ /* 0x000ee2000c1e1b00 */
[----:B-1----:R-:W-:-:S05]  /*1600*/  IMAD.WIDE.U32 R22, R6, 0x8, R22 ;  /* 0x0000000806167825 */ /* 0x002fca00078e0016 */
[----:B------:R-:W3:Y:S01]  /*1610*/  LDG.E.64 R2, desc[UR12][R22.64] ;  /* 0x0000000c16027981 */ /* 0x000ee2000c1e1b00 */
[----:B--2---:R-:W-:-:S05]  /*1620*/  IMAD.WIDE R20, R6, 0x8, R20 ;  /* 0x0000000806147825 */ /* 0x004fca00078e0214 */
[----:B------:R-:W3:Y:S01]  /*1630*/  LDG.E.64 R12, desc[UR12][R20.64+-0x8] ;  /* 0xfffff80c140c7981 */ /* 0x000ee2000c1e1b00 */
[----:B0-----:R-:W-:-:S05]  /*1640*/  IMAD.WIDE.U32 R16, R6, 0x8, R16 ;  /* 0x0000000806107825 */ /* 0x001fca00078e0010 */
[----:B------:R-:W2:Y:S01]  /*1650*/  LDG.E.64 R4, desc[UR12][R16.64] ;  /* 0x0000000c10047981 */ /* 0x000ea2000c1e1b00 */
[----:B---3--:R-:W-:-:S06]  /*1660*/  DFMA R18, -R2, R12, R18 ;  /* 0x0000000c0212722b */ /* 0x008fcc0000000112 */
[----:B------:R-:W0:Y:S01]  /*1670*/  MUFU.RCP64H R3, R19 ;  /* 0x0000001300037308 */ /* 0x000e220000001800 */
[----:B------:R-:W-:-:S06]  /*1680*/  IMAD.MOV.U32 R2, RZ, RZ, 0x1 ;  /* 0x00000001ff027424 */ /* 0x000fcc00078e00ff */
[----:B0-----:R-:W-:-:S08]  /*1690*/  DFMA R12, -R18, R2, 1 ;  /* 0x3ff00000120c742b */ /* 0x001fd00000000102 */
[----:B------:R-:W-:-:S08]  /*16a0*/  DFMA R12, R12, R12, R12 ;  /* 0x0000000c0c0c722b */ /* 0x000fd0000000000c */
[----:B------:R-:W-:-:S08]  /*16b0*/  DFMA R12, R2, R12, R2 ;  /* 0x0000000c020c722b */ /* 0x000fd00000000002 */
[----:B------:R-:W-:-:S08]  /*16c0*/  DFMA R2, -R18, R12, 1 ;  /* 0x3ff000001202742b */ /* 0x000fd0000000010c */
[----:B------:R-:W-:-:S08]  /*16d0*/  DFMA R2, R12, R2, R12 ;  /* 0x000000020c02722b */ /* 0x000fd0000000000c */
[----:B--2---:R-:W-:-:S08]  /*16e0*/  DMUL R12, R4, R2 ;  /* 0x00000002040c7228 */ /* 0x004fd00000000000 */
        /* <DEDUP_REMOVED lines=14> */
.L_x_19:
[----:B------:R-:W0:Y:S01]  /*17d0*/  LDC.64 R14, c[0x0][0x398] ;  /* 0x0000e600ff0e7b82 */ /* 0x000e220000000a00 */
[----:B------:R-:W-:-:S05]  /*17e0*/  IMAD R4, R6, R7, RZ ;  /* 0x0000000706047224 */ /* 0x000fca00078e02ff */
[C---:B------:R-:W-:Y:S01]  /*17f0*/  IADD3 R29, PT, PT, R4.reuse, -R7, RZ ;  /* 0x80000007041d7210 */ /* 0x040fe20007ffe0ff */
[----:B------:R-:W-:-:S04]  /*1800*/  IMAD.WIDE R4, R4, 0x8, R24 ;  /* 0x0000000804047825 */ /* 0x000fc800078e0218 */
[----:B------:R-:W-:-:S04]  /*1810*/  IMAD.WIDE R28, R29, 0x8, R24 ;  /* 0x000000081d1c7825 */ /* 0x000fc800078e0218 */
[----:B0-----:R-:W-:-:S05]  /*1820*/  IMAD.WIDE.U32 R14, R6, 0x8, R14 ;  /* 0x00000008060e7825 */ /* 0x001fca00078e000e */
[----:B------:R0:W-:Y:S04]  /*1830*/  STG.E.64 desc[UR12][R14.64], R2 ;  /* 0x000000020e007986 */ /* 0x0001e8000c101b0c */
[----:B------:R-:W2:Y:S04]  /*1840*/  LDG.E.64 R28, desc[UR12][R28.64] ;  /* 0x0000000c1c1c7981 */ /* 0x000ea8000c1e1b00 */
[----:B------:R-:W2:Y:S04]  /*1850*/  LDG.E.64 R12, desc[UR12][R4.64] ;  /* 0x0000000c040c7981 */ /* 0x000ea8000c1e1b00 */
[----:B------:R-:W2:Y:S01]  /*1860*/  LDG.E.64 R26, desc[UR12][R22.64] ;  /* 0x0000000c161a7981 */ /* 0x000ea2000c1e1b00 */
[----:B------:R-:W1:Y:S01]  /*1870*/  MUFU.RCP64H R33, R19 ;  /* 0x0000001300217308 */ /* 0x000e620000001800 */
[----:B------:R-:W-:Y:S01]  /*1880*/  IMAD.MOV.U32 R32, RZ, RZ, 0x1 ;  /* 0x00000001ff207424 */ /* 0x000fe200078e00ff */
        /* <DEDUP_REMOVED lines=22> */
.L_x_21:
[----:B------:R-:W-:Y:S05]  /*19f0*/  BSYNC.RECONVERGENT B0 ;  /* 0x0000000000007941 */ /* 0x000fea0003800200 */
.L_x_20:
[----:B------:R0:W-:Y:S04]  /*1a00*/  STG.E.64 desc[UR12][R4.64], R2 ;  /* 0x0000000204007986 */ /* 0x0001e8000c101b0c */
[----:B------:R-:W2:Y:S04]  /*1a10*/  LDG.E.64 R18, desc[UR12][R30.64+0x8] ;  /* 0x0000080c1e127981 */ /* 0x000ea8000c1e1b00 */
[----:B------:R-:W2:Y:S04]  /*1a20*/  LDG.E.64 R20, desc[UR12][R20.64] ;  /* 0x0000000c14147981 */ /* 0x000ea8000c1e1b00 */
[----:B------:R-:W2:Y:S04]  /*1a30*/  LDG.E.64 R12, desc[UR12][R22.64+0x8] ;  /* 0x0000080c160c7981 */ /* 0x000ea8000c1e1b00 */
[----:B------:R-:W3:Y:S01]  /*1a40*/  LDG.E.64 R16, desc[UR12][R16.64+0x8] ;  /* 0x0000080c10107981 */ /* 0x000ee2000c1e1b00 */
[----:B--2---:R-:W-:Y:S01]  /*1a50*/  DFMA R18, -R12, R20, R18 ;  /* 0x000000140c12722b */ /* 0x004fe20000000112 */
[----:B------:R-:W-:-:S02]  /*1a60*/  MOV R12, 0x1 ;  /* 0x00000001000c7802 */ /* 0x000fc40000000f00 */
[----:B---3--:R-:W-:-:S03]  /*1a70*/  FSETP.GEU.AND P1, PT, |R17|, 6.5827683646048100446e-37, PT ;  /* 0x036000001100780b */ /* 0x008fc60003f2e200 */
        /* <DEDUP_REMOVED lines=20> */
.L_x_22:
[----:B------:R-:W-:Y:S01]  /*1bc0*/  IMAD.WIDE R16, R7, 0x8, R4 ;  /* 0x0000000807107825 */ /* 0x000fe200078e0204 */
        /* <DEDUP_REMOVED lines=28> */
.L_x_24:
[----:B------:R-:W-:Y:S05]  /*1d90*/  BSYNC.RECONVERGENT B0 ;  /* 0x0000000000007941 */ /* 0x000fea0003800200 */
.L_x_23:
[----:B------:R0:W-:Y:S01]  /*1da0*/  STG.E.64 desc[UR12][R16.64], R2 ;  /* 0x0000000210007986 */ /* 0x0001e2000c101b0c */
[----:B------:R-:W-:-:S07]  /*1db0*/  IADD3 R6, PT, PT, R6, 0x2, RZ ;  /* 0x0000000206067810 */ /* 0x000fce0007ffe0ff */
.L_x_18:
[----:B------:R-:W-:-:S04]  /*1dc0*/  LOP3.LUT R0, R8, 0x1, RZ, 0xc0, !PT ;  /* 0x0000000108007812 */ /* 0x000fc800078ec0ff */
[----:B------:R-:W-:-:S13]  /*1dd0*/  ISETP.NE.U32.AND P0, PT, R0, 0x1, PT ;  /* 0x000000010000780c */ /* 0x000fda0003f05070 */
[----:B------:R-:W-:Y:S05]  /*1de0*/  @P0 BRA `(.L_x_17) ;  /* 0x00000004001c0947 */ /* 0x000fea0003800000 */
[----:B0-----:R-:W0:Y:S08]  /*1df0*/  LDC.64 R2, c[0x0][0x388] ;  /* 0x0000e200ff027b82 */ /* 0x001e300000000a00 */
[----:B------:R-:W1:Y:S08]  /*1e00*/  LDC.64 R12, c[0x0][0x398] ;  /* 0x0000e600ff0c7b82 */ /* 0x000e700000000a00 */
[----:B------:R-:W2:Y:S01]  /*1e10*/  LDC.64 R14, c[0x0][0x380] ;  /* 0x0000e000ff0e7b82 */ /* 0x000ea20000000a00 */
[----:B0-----:R-:W-:-:S07]  /*1e20*/  IMAD.WIDE.U32 R2, R6, 0x8, R2 ;  /* 0x0000000806027825 */ /* 0x001fce00078e0002 */
[----:B------:R-:W0:Y:S01]  /*1e30*/  LDC.64 R16, c[0x0][0x390] ;  /* 0x0000e400ff107b82 */ /* 0x000e220000000a00 */
[----:B------:R-:W3:Y:S01]  /*1e40*/  LDG.E.64 R2, desc[UR12][R2.64] ;  /* 0x0000000c02027981 */ /* 0x000ee2000c1e1b00 */
[----:B-1----:R-:W-:-:S06]  /*1e50*/  IMAD.WIDE R12, R6, 0x8, R12 ;  /* 0x00000008060c7825 */ /* 0x002fcc00078e020c */
[----:B------:R-:W3:Y:S01]  /*1e60*/  LDG.E.64 R12, desc[UR12][R12.64+-0x8] ;  /* 0xfffff80c0c0c7981 */ /* 0x000ee2000c1e1b00 */
[----:B--2---:R-:W-:-:S05]  /*1e70*/  IMAD.WIDE.U32 R14, R6, 0x8, R14 ;  /* 0x00000008060e7825 */ /* 0x004fca00078e000e */
[----:B------:R-:W3:Y:S01]  /*1e80*/  LDG.E.64 R4, desc[UR12][R14.64] ;  /* 0x0000000c0e047981 */ /* 0x000ee2000c1e1b00 */
[----:B0-----:R-:W-:-:S06]  /*1e90*/  IMAD.WIDE.U32 R16, R6, 0x8, R16 ;  /* 0x0000000806107825 */ /* 0x001fcc00078e0010 */
[----:B------:R-:W2:Y:S01]  /*1ea0*/  LDG.E.64 R16, desc[UR12][R16.64] ;  /* 0x0000000c10107981 */ /* 0x000ea2000c1e1b00 */
[----:B------:R-:W-:Y:S01]  /*1eb0*/  IMAD.MOV.U32 R18, RZ, RZ, 0x1 ;  /* 0x00000001ff127424 */ /* 0x000fe200078e00ff */
[----:B---3--:R-:W-:-:S06]  /*1ec0*/  DFMA R4, -R4, R12, R2 ;  /* 0x0000000c0404722b */ /* 0x008fcc0000000102 */
[----:B------:R-:W0:Y:S02]  /*1ed0*/  MUFU.RCP64H R19, R5 ;  /* 0x0000000500137308 */ /* 0x000e240000001800 */
        /* <DEDUP_REMOVED lines=20> */
.L_x_25:
        /* <DEDUP_REMOVED lines=34> */
.L_x_27:
[----:B------:R-:W-:Y:S05]  /*2240*/  BSYNC.RECONVERGENT B0 ;  /* 0x0000000000007941 */ /* 0x000fea0003800200 */
.L_x_26:
[----:B------:R1:W-:Y:S02]  /*2250*/  STG.E.64 desc[UR12][R16.64], R2 ;  /* 0x0000000210007986 */ /* 0x0003e4000c101b0c */
.L_x_17:
[----:B------:R-:W-:Y:S02]  /*2260*/  ISETP.GE.U32.AND P0, PT, R10, 0x7, PT ;  /* 0x000000070a00780c */ /* 0x000fe40003f06070 */
[----:B------:R-:W-:-:S11]  /*2270*/  LOP3.LUT R15, R8, 0x7, RZ, 0xc0, !PT ;  /* 0x00000007080f7812 */ /* 0x000fd600078ec0ff */
[----:B------:R-:W-:Y:S05]  /*2280*/  @!P0 BRA `(.L_x_28) ;  /* 0x0000000400648947 */ /* 0x000fea0003800000 */
[----:B01----:R-:W0:Y:S01]  /*2290*/  LDC R16, c[0x0][0x3b0] ;  /* 0x0000ec00ff107b82 */ /* 0x003e220000000800 */
[----:B------:R-:W-:Y:S01]  /*22a0*/  LOP3.LUT R14, R8, 0xfffffff8, RZ, 0xc0, !PT ;  /* 0xfffffff8080e7812 */ /* 0x000fe200078ec0ff */
[----:B------:R-:W-:-:S03]  /*22b0*/  IMAD R10, R10, R7, RZ ;  /* 0x000000070a0a7224 */ /* 0x000fc600078e02ff */
[----:B------:R-:W-:Y:S02]  /*22c0*/  IADD3 R14, PT, PT, -R14, RZ, RZ ;  /* 0x000000ff0e0e7210 */ /* 0x000fe40007ffe1ff */
[C---:B0-----:R-:W-:Y:S01]  /*22d0*/  IADD3 R0, PT, PT, R16.reuse, -0x8, RZ ;  /* 0xfffffff810007810 */ /* 0x041fe20007ffe0ff */
[C---:B------:R-:W-:Y:S01]  /*22e0*/  VIADD R6, R16.reuse, 0xfffffff7 ;  /* 0xfffffff710067836 */ /* 0x040fe20000000000 */
[C---:B------:R-:W-:Y:S01]  /*22f0*/  IADD3 R12, PT, PT, R16.reuse, -0x6, RZ ;  /* 0xfffffffa100c7810 */ /* 0x040fe20007ffe0ff */
[C---:B------:R-:W-:Y:S01]  /*2300*/  VIADD R2, R16.reuse, 0xfffffff9 ;  /* 0xfffffff910027836 */ /* 0x040fe20000000000 */
[C---:B------:R-:W-:Y:S01]  /*2310*/  IADD3 R5, PT, PT, R16.reuse, -0x4, RZ ;  /* 0xfffffffc10057810 */ /* 0x040fe20007ffe0ff */
[C---:B------:R-:W-:Y:S02]  /*2320*/  VIADD R4, R16.reuse, 0xfffffffb ;  /* 0xfffffffb10047836 */ /* 0x040fe40000000000 */
[----:B------:R-:W-:Y:S02]  /*2330*/  VIADD R16, R16, 0xfffffffd ;  /* 0xfffffffd10107836 */ /* 0x000fe40000000000 */
[----:B------:R-:W-:-:S02]  /*2340*/  IMAD R9, R0, R7, RZ ;  /* 0x0000000700097224 */ /* 0x000fc400078e02ff */
[-C--:B------:R-:W-:Y:S02]  /*2350*/  IMAD R6, R6, R7.reuse, RZ ;  /* 0x0000000706067224 */ /* 0x080fe400078e02ff */
[-C--:B------:R-:W-:Y:S02]  /*2360*/  IMAD R11, R2, R7.reuse, RZ ;  /* 0x00000007020b7224 */ /* 0x080fe400078e02ff */
[-C--:B------:R-:W-:Y:S02]  /*2370*/  IMAD R12, R12, R7.reuse, RZ ;  /* 0x000000070c0c7224 */ /* 0x080fe400078e02ff */
[-C--:B------:R-:W-:Y:S02]  /*2380*/  IMAD R4, R4, R7.reuse, RZ ;  /* 0x0000000704047224 */ /* 0x080fe400078e02ff */
[-C--:B------:R-:W-:Y:S02]  /*2390*/  IMAD R0, R16, R7.reuse, RZ ;  /* 0x0000000710007224 */ /* 0x080fe400078e02ff */
[----:B------:R-:W-:-:S07]  /*23a0*/  IMAD R13, R5, R7, RZ ;  /* 0x00000007050d7224 */ /* 0x000fce00078e02ff */
.L_x_29:
[----:B-1----:R-:W0:Y:S01]  /*23b0*/  LDC.64 R2, c[0x0][0x398] ;  /* 0x0000e600ff027b82 */ /* 0x002e220000000a00 */
[----:B------:R-:W-:Y:S01]  /*23c0*/  IMAD.WIDE R16, R10, 0x8, R24 ;  /* 0x000000080a107825 */ /* 0x000fe200078e0218 */
[----:B------:R-:W-:-:S04]  /*23d0*/  IADD3 R23, PT, PT, R5, 0x2, RZ ;  /* 0x0000000205177810 */ /* 0x000fc80007ffe0ff */
[----:B------:R-:W2:Y:S01]  /*23e0*/  LDG.E.64 R18, desc[UR12][R16.64] ;  /* 0x0000000c10127981 */ /* 0x000ea2000c1e1b00 */
[----:B------:R-:W-:-:S06]  /*23f0*/  IMAD.WIDE R20, R7, 0x8, R16 ;  /* 0x0000000807147825 */ /* 0x000fcc00078e0210 */
[----:B------:R-:W2:Y:S01]  /*2400*/  LDG.E.64 R20, desc[UR12][R20.64] ;  /* 0x0000000c14147981 */ /* 0x000ea2000c1e1b00 */
[----:B0-----:R-:W-:-:S06]  /*2410*/  IMAD.WIDE.U32 R22, R23, 0x8, R2 ;  /* 0x0000000817167825 */ /* 0x001fcc00078e0002 */
[----:B------:R-:W2:Y:S01]  /*2420*/  LDG.E.64 R22, desc[UR12][R22.64] ;  /* 0x0000000c16167981 */ /* 0x000ea2000c1e1b00 */
[----:B------:R-:W-:-:S04]  /*2430*/  VIADD R31, R5, 0x1 ;  /* 0x00000001051f7836 */ /* 0x000fc80000000000 */
[----:B------:R-:W-:Y:S01]  /*2440*/  IMAD.WIDE.U32 R30, R31, 0x8, R2 ;  /* 0x000000081f1e7825 */ /* 0x000fe200078e0002 */
[----:B--2---:R-:W-:-:S03]  /*2450*/  DFMA R26, -R22, R20, R18 ;  /* 0x00000014161a722b */ /* 0x004fc60000000112 */
[----:B------:R-:W-:-:S04]  /*2460*/  IMAD.WIDE R18, R0, 0x8, R24 ;  /* 0x0000000800127825 */ /* 0x000fc800078e0218 */
[----:B------:R0:W-:Y:S04]  /*2470*/  STG.E.64 desc[UR12][R16.64], R26 ;  /* 0x0000001a10007986 */ /* 0x0001e8000c101b0c */
[----:B------:R-:W2:Y:S04]  /*2480*/  LDG.E.64 R30, desc[UR12][R30.64] ;  /* 0x0000000c1e1e7981 */ /* 0x000ea8000c1e1b00 */
[----:B------:R-:W2:Y:S01]  /*2490*/  LDG.E.64 R28, desc[UR12][R18.64] ;  /* 0x0000000c121c7981 */ /* 0x000ea2000c1e1b00 */
[----:B------:R-:W-:-:S04]  /*24a0*/  IMAD.WIDE.U32 R32, R5, 0x8, R2 ;  /* 0x0000000805207825 */ /* 0x000fc800078e0002 */
[----:B------:R-:W-:Y:S01]  /*24b0*/  IMAD.WIDE R20, R13, 0x8, R24 ;  /* 0x000000080d147825 */ /* 0x000fe200078e0218 */
[----:B--2---:R-:W-:-:S07]  /*24c0*/  DFMA R28, R26, -R30, R28 ;  /* 0x8000001e1a1c722b */ /* 0x004fce000000001c */
[----:B------:R1:W-:Y:S04]  /*24d0*/  STG.E.64 desc[UR12][R18.64], R28 ;  /* 0x0000001c12007986 */ /* 0x0003e8000c101b0c */
[----:B------:R-:W2:Y:S04]  /*24e0*/  LDG.E.64 R32, desc[UR12][R32.64] ;  /* 0x0000000c20207981 */ /* 0x000ea8000c1e1b00 */
[----:B------:R-:W2:Y:S01]  /*24f0*/  LDG.E.64 R22, desc[UR12][R20.64] ;  /* 0x0000000c14167981 */ /* 0x000ea2000c1e1b00 */
[----:B------:R-:W-:Y:S01]  /*2500*/  IADD3 R35, PT, PT, R5, -0x1, RZ ;  /* 0xffffffff05237810 */ /* 0x000fe20007ffe0ff */
[----:B0-----:R-:W-:-:S04]  /*2510*/  IMAD.WIDE R16, R4, 0x8, R24 ;  /* 0x0000000804107825 */ /* 0x001fc800078e0218 */
[----:B------:R-:W-:Y:S01]  /*2520*/  IMAD.WIDE.U32 R34, R35, 0x8, R2 ;  /* 0x0000000823227825 */ /* 0x000fe200078e0002 */
[----:B--2---:R-:W-:-:S07]  /*2530*/  DFMA R22, R28, -R32, R22 ;  /* 0x800000201c16722b */ /* 0x004fce0000000016 */
[----:B------:R0:W-:Y:S04]  /*2540*/  STG.E.64 desc[UR12][R20.64], R22 ;  /* 0x0000001614007986 */ /* 0x0001e8000c101b0c */
[----:B------:R-:W2:Y:S04]  /*2550*/  LDG.E.64 R34, desc[UR12][R34.64] ;  /* 0x0000000c22227981 */ /* 0x000ea8000c1e1b00 */
[----:B------:R-:W2:Y:S01]  /*2560*/  LDG.E.64 R26, desc[UR12][R16.64] ;  /* 0x0000000c101a7981 */ /* 0x000ea2000c1e1b00 */
[----:B------:R-:W-:Y:S02]  /*2570*/  VIADD R31, R5, 0xfffffffe ;  /* 0xfffffffe051f7836 */ /* 0x000fe40000000000 */
[----:B-1----:R-:W-:-:S04]  /*2580*/  IMAD.WIDE R18, R12, 0x8, R24 ;  /* 0x000000080c127825 */ /* 0x002fc800078e0218 */
[----:B------:R-:W-:Y:S01]  /*2590*/  IMAD.WIDE.U32 R30, R31, 0x8, R2 ;  /* 0x000000081f1e7825 */ /* 0x000fe200078e0002 */
        /* <DEDUP_REMOVED lines=18> */
[----:B------:R-:W-:-:S05]  /*26c0*/  IADD3 R35, PT, PT, R5, -0x5, RZ ;  /* 0xfffffffb05237810 */ /* 0x000fca0007ffe0ff */
[----:B0-----:R-:W-:-:S04]  /*26d0*/  IMAD.WIDE.U32 R22, R35, 0x8, R2 ;  /* 0x0000000823167825 */ /* 0x001fc800078e0002 */
[----:B------:R-:W-:Y:S01]  /*26e0*/  IMAD.WIDE R2, R6, 0x8, R24 ;  /* 0x0000000806027825 */ /* 0x000fe200078e0218 */
[----:B--2---:R-:W-:-:S07]  /*26f0*/  DFMA R28, R26, -R30, R28 ;  /* 0x8000001e1a1c722b */ /* 0x004fce000000001c */
[----:B------:R1:W-:Y:S04]  /*2700*/  STG.E.64 desc[UR12][R16.64], R28 ;  /* 0x0000001c10007986 */ /* 0x0003e8000c101b0c */
[----:B------:R-:W2:Y:S04]  /*2710*/  LDG.E.64 R22, desc[UR12][R22.64] ;  /* 0x0000000c16167981 */ /* 0x000ea8000c1e1b00 */
[----:B------:R-:W2:Y:S01]  /*2720*/  LDG.E.64 R18, desc[UR12][R2.64] ;  /* 0x0000000c02127981 */ /* 0x000ea2000c1e1b00 */
[----:B------:R-:W-:-:S05]  /*2730*/  VIADD R14, R14, 0x8 ;  /* 0x000000080e0e7836 */ /* 0x000fca0000000000 */
[----:B------:R-:W-:Y:S01]  /*2740*/  ISETP.NE.AND P0, PT, R14, RZ, PT ;  /* 0x000000ff0e00720c */ /* 0x000fe20003f05270 */
[----:B------:R-:W-:Y:S01]  /*2750*/  IMAD R10, R7, -0x8, R10 ;  /* 0xfffffff8070a7824 */ /* 0x000fe200078e020a */
[----:B------:R-:W-:Y:S01]  /*2760*/  IADD3 R5, PT, PT, R5, -0x8, RZ ;  /* 0xfffffff805057810 */ /* 0x000fe20007ffe0ff */
[C---:B------:R-:W-:Y:S02]  /*2770*/  IMAD R0, R7.reuse, -0x8, R0 ;  /* 0xfffffff807007824 */ /* 0x040fe400078e0200 */
[C---:B------:R-:W-:Y:S02]  /*2780*/  IMAD R13, R7.reuse, -0x8, R13 ;  /* 0xfffffff8070d7824 */ /* 0x040fe400078e020d */
[C---:B------:R-:W-:Y:S02]  /*2790*/  IMAD R4, R7.reuse, -0x8, R4 ;  /* 0xfffffff807047824 */ /* 0x040fe400078e0204 */
[C---:B------:R-:W-:Y:S02]  /*27a0*/  IMAD R12, R7.reuse, -0x8, R12 ;  /* 0xfffffff8070c7824 */ /* 0x040fe400078e020c */
[----:B------:R-:W-:-:S02]  /*27b0*/  IMAD R11, R7, -0x8, R11 ;  /* 0xfffffff8070b7824 */ /* 0x000fc400078e020b */
[C---:B------:R-:W-:Y:S02]  /*27c0*/  IMAD R9, R7.reuse, -0x8, R9 ;  /* 0xfffffff807097824 */ /* 0x040fe400078e0209 */
[----:B------:R-:W-:Y:S01]  /*27d0*/  IMAD R6, R7, -0x8, R6 ;  /* 0xfffffff807067824 */ /* 0x000fe200078e0206 */
[----:B--2---:R-:W-:-:S07]  /*27e0*/  DFMA R18, R28, -R22, R18 ;  /* 0x800000161c12722b */ /* 0x004fce0000000012 */
[----:B------:R1:W-:Y:S01]  /*27f0*/  STG.E.64 desc[UR12][R2.64], R18 ;  /* 0x0000001202007986 */ /* 0x0003e2000c101b0c */
[----:B------:R-:W-:Y:S05]  /*2800*/  @P0 BRA `(.L_x_29) ;  /* 0xfffffff800e80947 */ /* 0x000fea000383ffff */
[----:B------:R-:W-:-:S07]  /*2810*/  VIADD R10, R5, 0x2 ;  /* 0x00000002050a7836 */ /* 0x000fce0000000000 */
.L_x_28:
[----:B------:R-:W-:-:S13]  /*2820*/  ISETP.NE.AND P0, PT, R15, RZ, PT ;  /* 0x000000ff0f00720c */ /* 0x000fda0003f05270 */
[----:B------:R-:W-:Y:S05]  /*2830*/  @!P0 EXIT ;  /* 0x000000000000894d */ /* 0x000fea0003800000 */
[----:B------:R-:W-:Y:S02]  /*2840*/  ISETP.GE.U32.AND P0, PT, R15, 0x4, PT ;  /* 0x000000040f00780c */ /* 0x000fe40003f06070 */
[----:B------:R-:W-:-:S11]  /*2850*/  LOP3.LUT P1, R0, R8, 0x3, RZ, 0xc0, !PT ;  /* 0x0000000308007812 */ /* 0x000fd6000782c0ff */
[----:B------:R-:W-:Y:S05]  /*2860*/  @!P0 BRA `(.L_x_30) ;  /* 0x0000000000908947 */ /* 0x000fea0003800000 */
[----:B01----:R-:W0:Y:S01]  /*2870*/  LDC.64 R2, c[0x0][0x398] ;  /* 0x0000e600ff027b82 */ /* 0x003e220000000a00 */
[----:B------:R-:W-:-:S04]  /*2880*/  IMAD R6, R10, R7, RZ ;  /* 0x000000070a067224 */ /* 0x000fc800078e02ff */
[----:B------:R-:W-:-:S05]  /*2890*/  IMAD.WIDE R4, R6, 0x8, R24 ;  /* 0x0000000806047825 */ /* 0x000fca00078e0218 */
[----:B------:R-:W2:Y:S01]  /*28a0*/  LDG.E.64 R12, desc[UR12][R4.64] ;  /* 0x0000000c040c7981 */ /* 0x000ea2000c1e1b00 */
[----:B------:R-:W-:-:S06]  /*28b0*/  IMAD.WIDE R16, R7, 0x8, R4 ;  /* 0x0000000807107825 */ /* 0x000fcc00078e0204 */
[----:B------:R-:W2:Y:S01]  /*28c0*/  LDG.E.64 R16, desc[UR12][R16.64] ;  /* 0x0000000c10107981 */ /* 0x000ea2000c1e1b00 */
[----:B0-----:R-:W-:-:S06]  /*28d0*/  IMAD.WIDE.U32 R14, R10, 0x8, R2 ;  /* 0x000000080a0e7825 */ /* 0x001fcc00078e0002 */
[----:B------:R-:W2:Y:S01]  /*28e0*/  LDG.E.64 R14, desc[UR12][R14.64] ;  /* 0x0000000c0e0e7981 */ /* 0x000ea2000c1e1b00 */
[----:B------:R-:W-:Y:S01]  /*28f0*/  IADD3 R6, PT, PT, R6, R7, RZ ;  /* 0x0000000706067210 */ /* 0x000fe20007ffe0ff */
[----:B------:R-:W-:-:S04]  /*2900*/  VIADD R23, R10, 0xffffffff ;  /* 0xffffffff0a177836 */ /* 0x000fc80000000000 */
[----:B------:R-:W-:Y:S02]  /*2910*/  IMAD R6, R7, -0x2, R6 ;  /* 0xfffffffe07067824 */ /* 0x000fe400078e0206 */
[----:B------:R-:W-:-:S04]  /*2920*/  IMAD.WIDE.U32 R22, R23, 0x8, R2 ;  /* 0x0000000817167825 */ /* 0x000fc800078e0002 */
[----:B------:R-:W-:Y:S01]  /*2930*/  IMAD.WIDE R18, R6, 0x8, R24 ;  /* 0x0000000806127825 */ /* 0x000fe200078e0218 */
[----:B--2---:R-:W-:-:S07]  /*2940*/  DFMA R12, -R14, R16, R12 ;  /* 0x000000100e0c722b */ /* 0x004fce000000010c */
[----:B------:R0:W-:Y:S04]  /*2950*/  STG.E.64 desc[UR12][R4.64], R12 ;  /* 0x0000000c04007986 */ /* 0x0001e8000c101b0c */
[----:B------:R-:W2:Y:S04]  /*2960*/  LDG.E.64 R22, desc[UR12][R22.64] ;  /* 0x0000000c16167981 */ /* 0x000ea8000c1e1b00 */
[----:B------:R-:W2:Y:S01]  /*2970*/  LDG.E.64 R20, desc[UR12][R18.64] ;  /* 0x0000000c12147981 */ /* 0x000ea2000c1e1b00 */
[----:B------:R-:W-:Y:S01]  /*2980*/  IADD3 R27, PT, PT, R10, -0x2, RZ ;  /* 0xfffffffe0a1b7810 */ /* 0x000fe20007ffe0ff */
[----:B------:R-:W-:-:S04]  /*2990*/  IMAD.IADD R6, R6, 0x1, -R7 ;  /* 0x0000000106067824 */ /* 0x000fc800078e0a07 */
[----:B------:R-:W-:-:S04]  /*29a0*/  IMAD.WIDE.U32 R26, R27, 0x8, R2 ;  /* 0x000000081b1a7825 */ /* 0x000fc800078e0002 */
[----:B------:R-:W-:Y:S01]  /*29b0*/  IMAD.WIDE R14, R6, 0x8, R24 ;  /* 0x00000008060e7825 */ /* 0x000fe200078e0218 */
[----:B--2---:R-:W-:-:S07]  /*29c0*/  DFMA R20, R12, -R22, R20 ;  /* 0x800000160c14722b */ /* 0x004fce0000000014 */
[----:B------:R2:W-:Y:S04]  /*29d0*/  STG.E.64 desc[UR12][R18.64], R20 ;  /* 0x0000001412007986 */ /* 0x0005e8000c101b0c */
[----:B------:R-:W3:Y:S04]  /*29e0*/  LDG.E.64 R26, desc[UR12][R26.64] ;  /* 0x0000000c1a1a7981 */ /* 0x000ee8000c1e1b00 */
[----:B------:R-:W3:Y:S01]  /*29f0*/  LDG.E.64 R16, desc[UR12][R14.64] ;  /* 0x0000000c0e107981 */ /* 0x000ee2000c1e1b00 */
[----:B0-----:R-:W-:Y:S01]  /*2a00*/  IADD3 R13, PT, PT, R10, -0x3, RZ ;  /* 0xfffffffd0a0d7810 */ /* 0x001fe20007ffe0ff */
[----:B------:R-:W-:-:S04]  /*2a10*/  IMAD.IADD R5, R6, 0x1, -R7 ;  /* 0x0000000106057824 */ /* 0x000fc800078e0a07 */
[----:B------:R-:W-:-:S04]  /*2a20*/  IMAD.WIDE.U32 R12, R13, 0x8, R2 ;  /* 0x000000080d0c7825 */ /* 0x000fc800078e0002 */
[----:B------:R-:W-:Y:S01]  /*2a30*/  IMAD.WIDE R2, R5, 0x8, R24 ;  /* 0x0000000805027825 */ /* 0x000fe200078e0218 */
[----:B---3--:R-:W-:-:S07]  /*2a40*/  DFMA R16, R20, -R26, R16 ;  /* 0x8000001a1410722b */ /* 0x008fce0000000010 */
[----:B------:R2:W-:Y:S04]  /*2a50*/  STG.E.64 desc[UR12][R14.64], R16 ;  /* 0x000000100e007986 */ /* 0x0005e8000c101b0c */
[----:B------:R-:W3:Y:S04]  /*2a60*/  LDG.E.64 R12, desc[UR12][R12.64] ;  /* 0x0000000c0c0c7981 */ /* 0x000ee8000c1e1b00 */
[----:B------:R-:W3:Y:S01]  /*2a70*/  LDG.E.64 R4, desc[UR12][R2.64] ;  /* 0x0000000c02047981 */ /* 0x000ee2000c1e1b00 */
[----:B------:R-:W-:Y:S01]  /*2a80*/  IADD3 R10, PT, PT, R10, -0x4, RZ ;  /* 0xfffffffc0a0a7810 */ /* 0x000fe20007ffe0ff */
[----:B---3--:R-:W-:-:S07]  /*2a90*/  DFMA R4, R16, -R12, R4 ;  /* 0x8000000c1004722b */ /* 0x008fce0000000004 */
[----:B------:R2:W-:Y:S04]  /*2aa0*/  STG.E.64 desc[UR12][R2.64], R4 ;  /* 0x0000000402007986 */ /* 0x0005e8000c101b0c */
.L_x_30:
[----:B------:R-:W-:Y:S05]  /*2ab0*/  @!P1 EXIT ;  /* 0x000000000000994d */ /* 0x000fea0003800000 */
[----:B------:R-:W-:Y:S02]  /*2ac0*/  ISETP.NE.AND P0, PT, R0, 0x1, PT ;  /* 0x000000010000780c */ /* 0x000fe40003f05270 */
[----:B------:R-:W-:-:S04]  /*2ad0*/  LOP3.LUT R8, R8, 0x1, RZ, 0xc0, !PT ;  /* 0x0000000108087812 */ /* 0x000fc800078ec0ff */
[----:B------:R-:W-:-:S07]  /*2ae0*/  ISETP.NE.U32.AND P1, PT, R8, 0x1, PT ;  /* 0x000000010800780c */ /* 0x000fce0003f25070 */
[----:B------:R-:W-:Y:S06]  /*2af0*/  @!P0 BRA `(.L_x_31) ;  /* 0x0000000000508947 */ /* 0x000fec0003800000 */
[----:B--2---:R-:W2:Y:S01]  /*2b00*/  LDC.64 R14, c[0x0][0x398] ;  /* 0x0000e600ff0e7b82 */ /* 0x004ea20000000a00 */
[----:B------:R-:W-:-:S04]  /*2b10*/  IMAD R0, R10, R7, RZ ;  /* 0x000000070a007224 */ /* 0x000fc800078e02ff */
[----:B------:R-:W-:-:S05]  /*2b20*/  IMAD.WIDE R12, R0, 0x8, R24 ;  /* 0x00000008000c7825 */ /* 0x000fca00078e0218 */
[----:B01----:R-:W3:Y:S01]  /*2b30*/  LDG.E.64 R2, desc[UR12][R12.64] ;  /* 0x0000000c0c027981 */ /* 0x003ee2000c1e1b00 */
[----:B------:R-:W-:-:S05]  /*2b40*/  IMAD.WIDE R18, R7, 0x8, R12 ;  /* 0x0000000807127825 */ /* 0x000fca00078e020c */
[----:B------:R-:W3:Y:S01]  /*2b50*/  LDG.E.64 R8, desc[UR12][R18.64] ;  /* 0x0000000c12087981 */ /* 0x000ee2000c1e1b00 */
[----:B--2---:R-:W-:-:S05]  /*2b60*/  IMAD.WIDE.U32 R16, R10, 0x8, R14 ;  /* 0x000000080a107825 */ /* 0x004fca00078e000e */
[----:B------:R-:W3:Y:S01]  /*2b70*/  LDG.E.64 R4, desc[UR12][R16.64] ;  /* 0x0000000c10047981 */ /* 0x000ee2000c1e1b00 */
[----:B------:R-:W-:Y:S01]  /*2b80*/  IMAD.IADD R0, R0, 0x1, R7 ;  /* 0x0000000100007824 */ /* 0x000fe200078e0207 */
[----:B------:R-:W-:-:S03]  /*2b90*/  IADD3 R11, PT, PT, R10, -0x1, RZ ;  /* 0xffffffff0a0b7810 */ /* 0x000fc60007ffe0ff */
[----:B------:R-:W-:Y:S01]  /*2ba0*/  IMAD R21, R7, -0x2, R0 ;  /* 0xfffffffe07157824 */ /* 0x000fe200078e0200 */
[----:B---3--:R-:W-:Y:S01]  /*2bb0*/  DFMA R2, -R4, R8, R2 ;  /* 0x000000080402722b */ /* 0x008fe20000000102 */
[----:B------:R-:W-:-:S04]  /*2bc0*/  IMAD.WIDE.U32 R8, R11, 0x8, R14 ;  /* 0x000000080b087825 */ /* 0x000fc800078e000e */
[----:B------:R-:W-:Y:S02]  /*2bd0*/  IMAD.WIDE R14, R21, 0x8, R24 ;  /* 0x00000008150e7825 */ /* 0x000fe400078e0218 */
[----:B------:R3:W-:Y:S04]  /*2be0*/  STG.E.64 desc[UR12][R12.64], R2 ;  /* 0x000000020c007986 */ /* 0x0007e8000c101b0c */
[----:B------:R-:W2:Y:S04]  /*2bf0*/  LDG.E.64 R8, desc[UR12][R8.64] ;  /* 0x0000000c08087981 */ /* 0x000ea8000c1e1b00 */
[----:B------:R-:W2:Y:S01]  /*2c00*/  LDG.E.64 R4, desc[UR12][R14.64] ;  /* 0x0000000c0e047981 */ /* 0x000ea2000c1e1b00 */
[----:B------:R-:W-:Y:S01]  /*2c10*/  VIADD R10, R10, 0xfffffffe ;  /* 0xfffffffe0a0a7836 */ /* 0x000fe20000000000 */
[----:B--2---:R-:W-:-:S07]  /*2c20*/  DFMA R4, R2, -R8, R4 ;  /* 0x800000080204722b */ /* 0x004fce0000000004 */
[----:B------:R3:W-:Y:S04]  /*2c30*/  STG.E.64 desc[UR12][R14.64], R4 ;  /* 0x000000040e007986 */ /* 0x0007e8000c101b0c */
.L_x_31:
[----:B------:R-:W-:Y:S05]  /*2c40*/  @P1 EXIT ;  /* 0x000000000000194d */ /* 0x000fea0003800000 */
[----:B0123--:R-:W0:Y:S01]  /*2c50*/  LDC.64 R2, c[0x0][0x398] ;  /* 0x0000e600ff027b82 */ /* 0x00fe220000000a00 */
[----:B------:R-:W-:-:S04]  /*2c60*/  IMAD R5, R10, R7, RZ ;  /* 0x000000070a057224 */ /* 0x000fc800078e02ff */
[----:B------:R-:W-:-:S04]  /*2c70*/  IMAD.WIDE R24, R5, 0x8, R24 ;  /* 0x0000000805187825 */ /* 0x000fc800078e0218 */
[----:B------:R-:W-:-:S06]  /*2c80*/  IMAD.WIDE R4, R7, 0x8, R24 ;  /* 0x0000000807047825 */ /* 0x000fcc00078e0218 */
[----:B------:R-:W2:Y:S01]  /*2c90*/  LDG.E.64 R4, desc[UR12][R4.64] ;  /* 0x0000000c04047981 */ /* 0x000ea2000c1e1b00 */
[----:B0-----:R-:W-:-:S03]  /*2ca0*/  IMAD.WIDE.U32 R10, R10, 0x8, R2 ;  /* 0x000000080a0a7825 */ /* 0x001fc600078e0002 */
[----:B------:R-:W2:Y:S04]  /*2cb0*/  LDG.E.64 R2, desc[UR12][R24.64] ;  /* 0x0000000c18027981 */ /* 0x000ea8000c1e1b00 */
[----:B------:R-:W2:Y:S02]  /*2cc0*/  LDG.E.64 R10, desc[UR12][R10.64] ;  /* 0x0000000c0a0a7981 */ /* 0x000ea4000c1e1b00 */
[----:B--2---:R-:W-:-:S07]  /*2cd0*/  DFMA R2, -R10, R4, R2 ;  /* 0x000000040a02722b */ /* 0x004fce0000000102 */
[----:B------:R-:W-:Y:S01]  /*2ce0*/  STG.E.64 desc[UR12][R24.64], R2 ;  /* 0x0000000218007986 */ /* 0x000fe2000c101b0c */
[----:B------:R-:W-:Y:S05]  /*2cf0*/  EXIT ;  /* 0x000000000000794d */ /* 0x000fea0003800000 */
        .weak           $__internal_0_$__cuda_sm20_div_rn_f64_full
        .type           $__internal_0_$__cuda_sm20_div_rn_f64_full,@function
        .size           $__internal_0_$__cuda_sm20_div_rn_f64_full,(.L_x_53 - $__internal_0_$__cuda_sm20_div_rn_f64_full)
$__internal_0_$__cuda_sm20_div_rn_f64_full:
[C---:B------:R-:W-:Y:S01]  /*2d00*/  FSETP.GEU.AND P0, PT, |R29|.reuse, 1.469367938527859385e-39, PT ;  /* 0x001000001d00780b */ /* 0x040fe20003f0e200 */
[----:B------:R-:W-:Y:S01]  /*2d10*/  IMAD.MOV.U32 R40, RZ, RZ, 0x1 ;  /* 0x00000001ff287424 */ /* 0x000fe200078e00ff */
[----:B------:R-:W-:Y:S01]  /*2d20*/  LOP3.LUT R26, R29, 0x800fffff, RZ, 0xc0, !PT ;  /* 0x800fffff1d1a7812 */ /* 0x000fe200078ec0ff */
[----:B------:R-:W-:Y:S01]  /*2d30*/  IMAD.MOV.U32 R34, RZ, RZ, R0 ;  /* 0x000000ffff227224 */ /* 0x000fe200078e0000 */
[----:B------:R-:W-:Y:S01]  /*2d40*/  MOV R35, R9 ;  /* 0x0000000900237202 */ /* 0x000fe20000000f00 */
[----:B------:R-:W-:Y:S01]  /*2d50*/  BSSY.RECONVERGENT B1, `(.L_x_32) ;  /* 0x0000059000017945 */ /* 0x000fe20003800200 */
[----:B------:R-:W-:Y:S02]  /*2d60*/  LOP3.LUT R27, R26, 0x3ff00000, RZ, 0xfc, !PT ;  /* 0x3ff000001a1b7812 */ /* 0x000fe400078efcff */
[----:B------:R-:W-:Y:S02]  /*2d70*/  MOV R26, R28 ;  /* 0x0000001c001a7202 */ /* 0x000fe40000000f00 */
[----:B------:R-:W-:-:S02]  /*2d80*/  FSETP.GEU.AND P2, PT, |R35|, 1.469367938527859385e-39, PT ;  /* 0x001000002300780b */ /* 0x000fc40003f4e200 */
[----:B------:R-:W-:Y:S01]  /*2d90*/  LOP3.LUT R2, R35, 0x7ff00000, RZ, 0xc0, !PT ;  /* 0x7ff0000023027812 */ /* 0x000fe200078ec0ff */
[----:B------:R-:W-:Y:S01]  /*2da0*/  @!P0 DMUL R26, R28, 8.98846567431157953865e+307 ;  /* 0x7fe000001c1a8828 */ /* 0x000fe20000000000 */
[C---:B------:R-:W-:Y:S02]  /*2db0*/  LOP3.LUT R9, R29.reuse, 0x7ff00000, RZ, 0xc0, !PT ;  /* 0x7ff000001d097812 */ /* 0x040fe400078ec0ff */
[----:B------:R-:W-:Y:S02]  /*2dc0*/  MOV R0, 0x1ca00000 ;  /* 0x1ca0000000007802 */ /* 0x000fe40000000f00 */
[----:B------:R-:W-:Y:S01]  /*2dd0*/  ISETP.GE.U32.AND P1, PT, R2, R9, PT ;  /* 0x000000090200720c */ /* 0x000fe20003f26070 */
[----:B------:R-:W0:Y:S04]  /*2de0*/  MUFU.RCP64H R41, R27 ;  /* 0x0000001b00297308 */ /* 0x000e280000001800 */
[----:B------:R-:W-:-:S02]  /*2df0*/  @!P2 LOP3.LUT R11, R29, 0x7ff00000, RZ, 0xc0, !PT ;  /* 0x7ff000001d0ba812 */ /* 0x000fc400078ec0ff */
[----:B------:R-:W-:Y:S02]  /*2e00*/  @!P2 MOV R42, RZ ;  /* 0x000000ff002aa202 */ /* 0x000fe40000000f00 */
[----:B------:R-:W-:Y:S02]  /*2e10*/  @!P2 ISETP.GE.U32.AND P3, PT, R2, R11, PT ;  /* 0x0000000b0200a20c */ /* 0x000fe40003f66070 */
[C---:B------:R-:W-:Y:S02]  /*2e20*/  SEL R11, R0.reuse, 0x63400000, !P1 ;  /* 0x63400000000b7807 */ /* 0x040fe40004800000 */
[----:B------:R-:W-:Y:S02]  /*2e30*/  @!P2 SEL R13, R0, 0x63400000, !P3 ;  /* 0x63400000000da807 */ /* 0x000fe40005800000 */
[----:B------:R-:W-:Y:S02]  /*2e40*/  @!P0 LOP3.LUT R9, R27, 0x7ff00000, RZ, 0xc0, !PT ;  /* 0x7ff000001b098812 */ /* 0x000fe400078ec0ff */
[----:B------:R-:W-:Y:S01]  /*2e50*/  @!P2 LOP3.LUT R13, R13, 0x80000000, R35, 0xf8, !PT ;  /* 0x800000000d0da812 */ /* 0x000fe200078ef823 */
[----:B0-----:R-:W-:-:S03]  /*2e60*/  DFMA R36, R40, -R26, 1 ;  /* 0x3ff000002824742b */ /* 0x001fc6000000081a */
[----:B------:R-:W-:-:S05]  /*2e70*/  @!P2 LOP3.LUT R43, R13, 0x100000, RZ, 0xfc, !PT ;  /* 0x001000000d2ba812 */ /* 0x000fca00078efcff */
[----:B------:R-:W-:-:S08]  /*2e80*/  DFMA R36, R36, R36, R36 ;  /* 0x000000242424722b */ /* 0x000fd00000000024 */
[----:B------:R-:W-:Y:S01]  /*2e90*/  DFMA R40, R40, R36, R40 ;  /* 0x000000242828722b */ /* 0x000fe20000000028 */
[----:B------:R-:W-:Y:S01]  /*2ea0*/  LOP3.LUT R37, R11, 0x800fffff, R35, 0xf8, !PT ;  /* 0x800fffff0b257812 */ /* 0x000fe200078ef823 */
[----:B------:R-:W-:Y:S02]  /*2eb0*/  IMAD.MOV.U32 R36, RZ, RZ, R34 ;  /* 0x000000ffff247224 */ /* 0x000fe400078e0022 */
[----:B------:R-:W-:-:S04]  /*2ec0*/  IMAD.MOV.U32 R11, RZ, RZ, R2 ;  /* 0x000000ffff0b7224 */ /* 0x000fc800078e0002 */
[----:B------:R-:W-:Y:S02]  /*2ed0*/  DFMA R38, R40, -R26, 1 ;  /* 0x3ff000002826742b */ /* 0x000fe4000000081a */
[----:B------:R-:W-:-:S06]  /*2ee0*/  @!P2 DFMA R36, R36, 2, -R42 ;  /* 0x400000002424a82b */ /* 0x000fcc000000082a */
[----:B------:R-:W-:-:S04]  /*2ef0*/  DFMA R40, R40, R38, R40 ;  /* 0x000000262828722b */ /* 0x000fc80000000028 */
[----:B------:R-:W-:-:S04]  /*2f00*/  @!P2 LOP3.LUT R11, R37, 0x7ff00000, RZ, 0xc0, !PT ;  /* 0x7ff00000250ba812 */ /* 0x000fc800078ec0ff */
[----:B------:R-:W-:Y:S01]  /*2f10*/  IADD3 R13, PT, PT, R11, -0x1, RZ ;  /* 0xffffffff0b0d7810 */ /* 0x000fe20007ffe0ff */
[----:B------:R-:W-:-:S03]  /*2f20*/  DMUL R38, R40, R36 ;  /* 0x0000002428267228 */ /* 0x000fc60000000000 */
[----:B------:R-:W-:Y:S01]  /*2f30*/  ISETP.GT.U32.AND P0, PT, R13, 0x7feffffe, PT ;  /* 0x7feffffe0d00780c */ /* 0x000fe20003f04070 */
[----:B------:R-:W-:-:S04]  /*2f40*/  VIADD R13, R9, 0xffffffff ;  /* 0xffffffff090d7836 */ /* 0x000fc80000000000 */
[----:B------:R-:W-:Y:S01]  /*2f50*/  DFMA R42, R38, -R26, R36 ;  /* 0x8000001a262a722b */ /* 0x000fe20000000024 */
[----:B------:R-:W-:-:S07]  /*2f60*/  ISETP.GT.U32.OR P0, PT, R13, 0x7feffffe, P0 ;  /* 0x7feffffe0d00780c */ /* 0x000fce0000704470 */
[----:B------:R-:W-:-:S06]  /*2f70*/  DFMA R38, R40, R42, R38 ;  /* 0x0000002a2826722b */ /* 0x000fcc0000000026 */
[----:B------:R-:W-:Y:S05]  /*2f80*/  @P0 BRA `(.L_x_33) ;  /* 0x0000000000740947 */ /* 0x000fea0003800000 */
[----:B------:R-:W-:Y:S02]  /*2f90*/  LOP3.LUT R9, R29, 0x7ff00000, RZ, 0xc0, !PT ;  /* 0x7ff000001d097812 */ /* 0x000fe400078ec0ff */
[----:B------:R-:W-:Y:S02]  /*2fa0*/  MOV R34, RZ ;  /* 0x000000ff00227202 */ /* 0x000fe40000000f00 */
[CC--:B------:R-:W-:Y:S02]  /*2fb0*/  VIADDMNMX R11, R2.reuse, -R9.reuse, 0xb9600000, !PT ;  /* 0xb9600000020b7446 */ /* 0x0c0fe40007800909 */
[----:B------:R-:W-:Y:S02]  /*2fc0*/  ISETP.GE.U32.AND P0, PT, R2, R9, PT ;  /* 0x000000090200720c */ /* 0x000fe40003f06070 */
[----:B------:R-:W-:Y:S02]  /*2fd0*/  VIMNMX R11, PT, PT, R11, 0x46a00000, PT ;  /* 0x46a000000b0b7848 */ /* 0x000fe40003fe0100 */
[----:B------:R-:W-:-:S04]  /*2fe0*/  SEL R0, R0, 0x63400000, !P0 ;  /* 0x6340000000007807 */ /* 0x000fc80004000000 */
[----:B------:R-:W-:-:S05]  /*2ff0*/  IADD3 R0, PT, PT, -R0, R11, RZ ;  /* 0x0000000b00007210 */ /* 0x000fca0007ffe1ff */
[----:B------:R-:W-:-:S06]  /*3000*/  VIADD R35, R0, 0x7fe00000 ;  /* 0x7fe0000000237836 */ /* 0x000fcc0000000000 */
[----:B------:R-:W-:-:S10]  /*3010*/  DMUL R40, R38, R34 ;  /* 0x0000002226287228 */ /* 0x000fd40000000000 */
[----:B------:R-:W-:-:S13]  /*3020*/  FSETP.GTU.AND P0, PT, |R41|, 1.469367938527859385e-39, PT ;  /* 0x001000002900780b */ /* 0x000fda0003f0c200 */
[----:B------:R-:W-:Y:S05]  /*3030*/  @P0 BRA `(.L_x_34) ;  /* 0x0000000000a80947 */ /* 0x000fea0003800000 */
[----:B------:R-:W-:Y:S01]  /*3040*/  DFMA R26, R38, -R26, R36 ;  /* 0x8000001a261a722b */ /* 0x000fe20000000024 */
[----:B------:R-:W-:-:S09]  /*3050*/  IMAD.MOV.U32 R34, RZ, RZ, RZ ;  /* 0x000000ffff227224 */ /* 0x000fd200078e00ff */
[C---:B------:R-:W-:Y:S02]  /*3060*/  FSETP.NEU.AND P0, PT, R27.reuse, RZ, PT ;  /* 0x000000ff1b00720b */ /* 0x040fe40003f0d000 */
[----:B------:R-:W-:-:S04]  /*3070*/  LOP3.LUT R28, R27, 0x80000000, R29, 0x48, !PT ;  /* 0x800000001b1c7812 */ /* 0x000fc800078e481d */
[----:B------:R-:W-:-:S07]  /*3080*/  LOP3.LUT R35, R28, R35, RZ, 0xfc, !PT ;  /* 0x000000231c237212 */ /* 0x000fce00078efcff */
[----:B------:R-:W-:Y:S05]  /*3090*/  @!P0 BRA `(.L_x_34) ;  /* 0x0000000000908947 */ /* 0x000fea0003800000 */
[C---:B------:R-:W-:Y:S01]  /*30a0*/  IADD3 R27, PT, PT, -R0.reuse, RZ, RZ ;  /* 0x000000ff001b7210 */ /* 0x040fe20007ffe1ff */
[----:B------:R-:W-:Y:S01]  /*30b0*/  IMAD.MOV.U32 R26, RZ, RZ, RZ ;  /* 0x000000ffff1a7224 */ /* 0x000fe200078e00ff */
[----:B------:R-:W-:-:S05]  /*30c0*/  IADD3 R0, PT, PT, -R0, -0x43300000, RZ ;  /* 0xbcd0000000007810 */ /* 0x000fca0007ffe1ff */
[----:B------:R-:W-:Y:S02]  /*30d0*/  DFMA R26, R40, -R26, R38 ;  /* 0x8000001a281a722b */ /* 0x000fe40000000026 */
[----:B------:R-:W-:-:S08]  /*30e0*/  DMUL.RP R38, R38, R34 ;  /* 0x0000002226267228 */ /* 0x000fd00000008000 */
[----:B------:R-:W-:Y:S02]  /*30f0*/  FSETP.NEU.AND P0, PT, |R27|, R0, PT ;  /* 0x000000001b00720b */ /* 0x000fe40003f0d200 */
[----:B------:R-:W-:Y:S02]  /*3100*/  LOP3.LUT R28, R39, R28, RZ, 0x3c, !PT ;  /* 0x0000001c271c7212 */ /* 0x000fe400078e3cff */
[----:B------:R-:W-:Y:S02]  /*3110*/  FSEL R0, R38, R40, !P0 ;  /* 0x0000002826007208 */ /* 0x000fe40004000000 */
[----:B------:R-:W-:Y:S02]  /*3120*/  FSEL R9, R28, R41, !P0 ;  /* 0x000000291c097208 */ /* 0x000fe40004000000 */
[----:B------:R-:W-:-:S03]  /*3130*/  MOV R40, R0 ;  /* 0x0000000000287202 */ /* 0x000fc60000000f00 */
[----:B------:R-:W-:Y:S01]  /*3140*/  IMAD.MOV.U32 R41, RZ, RZ, R9 ;  /* 0x000000ffff297224 */ /* 0x000fe200078e0009 */
[----:B------:R-:W-:Y:S06]  /*3150*/  BRA `(.L_x_34) ;  /* 0x0000000000607947 */ /* 0x000fec0003800000 */
.L_x_33:
[----:B------:R-:W-:-:S14]  /*3160*/  DSETP.NAN.AND P0, PT, R34, R34, PT ;  /* 0x000000222200722a */ /* 0x000fdc0003f08000 */
[----:B------:R-:W-:Y:S05]  /*3170*/  @P0 BRA `(.L_x_35) ;  /* 0x00000000004c0947 */ /* 0x000fea0003800000 */
[----:B------:R-:W-:-:S14]  /*3180*/  DSETP.NAN.AND P0, PT, R28, R28, PT ;  /* 0x0000001c1c00722a */ /* 0x000fdc0003f08000 */
[----:B------:R-:W-:Y:S05]  /*3190*/  @P0 BRA `(.L_x_36) ;  /* 0x0000000000340947 */ /* 0x000fea0003800000 */
[----:B------:R-:W-:Y:S01]  /*31a0*/  ISETP.NE.AND P0, PT, R11, R9, PT ;  /* 0x000000090b00720c */ /* 0x000fe20003f05270 */
[----:B------:R-:W-:Y:S01]  /*31b0*/  IMAD.MOV.U32 R41, RZ, RZ, -0x80000 ;  /* 0xfff80000ff297424 */ /* 0x000fe200078e00ff */
[----:B------:R-:W-:-:S11]  /*31c0*/  MOV R40, 0x0 ;  /* 0x0000000000287802 */ /* 0x000fd60000000f00 */
[----:B------:R-:W-:Y:S05]  /*31d0*/  @!P0 BRA `(.L_x_34) ;  /* 0x0000000000408947 */ /* 0x000fea0003800000 */
[----:B------:R-:W-:Y:S02]  /*31e0*/  ISETP.NE.AND P0, PT, R11, 0x7ff00000, PT ;  /* 0x7ff000000b00780c */ /* 0x000fe40003f05270 */
[----:B------:R-:W-:Y:S02]  /*31f0*/  LOP3.LUT R29, R35, 0x80000000, R29, 0x48, !PT ;  /* 0x80000000231d7812 */ /* 0x000fe400078e481d */
[----:B------:R-:W-:-:S13]  /*3200*/  ISETP.EQ.OR P0, PT, R9, RZ, !P0 ;  /* 0x000000ff0900720c */ /* 0x000fda0004702670 */
[----:B------:R-:W-:Y:S01]  /*3210*/  @P0 LOP3.LUT R0, R29, 0x7ff00000, RZ, 0xfc, !PT ;  /* 0x7ff000001d000812 */ /* 0x000fe200078efcff */
[----:B------:R-:W-:Y:S01]  /*3220*/  @!P0 IMAD.MOV.U32 R41, RZ, RZ, R29 ;  /* 0x000000ffff298224 */ /* 0x000fe200078e001d */
[----:B------:R-:W-:Y:S02]  /*3230*/  @!P0 MOV R40, RZ ;  /* 0x000000ff00288202 */ /* 0x000fe40000000f00 */
[----:B------:R-:W-:Y:S01]  /*3240*/  @P0 MOV R40, RZ ;  /* 0x000000ff00280202 */ /* 0x000fe20000000f00 */
[----:B------:R-:W-:Y:S01]  /*3250*/  @P0 IMAD.MOV.U32 R41, RZ, RZ, R0 ;  /* 0x000000ffff290224 */ /* 0x000fe200078e0000 */
[----:B------:R-:W-:Y:S06]  /*3260*/  BRA `(.L_x_34) ;  /* 0x00000000001c7947 */ /* 0x000fec0003800000 */
.L_x_36:
[----:B------:R-:W-:Y:S02]  /*3270*/  LOP3.LUT R9, R29, 0x80000, RZ, 0xfc, !PT ;  /* 0x000800001d097812 */ /* 0x000fe400078efcff */
[----:B------:R-:W-:-:S03]  /*3280*/  MOV R40, R28 ;  /* 0x0000001c00287202 */ /* 0x000fc60000000f00 */
[----:B------:R-:W-:Y:S01]  /*3290*/  IMAD.MOV.U32 R41, RZ, RZ, R9 ;  /* 0x000000ffff297224 */ /* 0x000fe200078e0009 */
[----:B------:R-:W-:Y:S06]  /*32a0*/  BRA `(.L_x_34) ;  /* 0x00000000000c7947 */ /* 0x000fec0003800000 */
.L_x_35:
[----:B------:R-:W-:Y:S02]  /*32b0*/  LOP3.LUT R9, R35, 0x80000, RZ, 0xfc, !PT ;  /* 0x0008000023097812 */ /* 0x000fe400078efcff */
[----:B------:R-:W-:-:S03]  /*32c0*/  MOV R40, R34 ;  /* 0x0000002200287202 */ /* 0x000fc60000000f00 */
[----:B------:R-:W-:-:S07]  /*32d0*/  IMAD.MOV.U32 R41, RZ, RZ, R9 ;  /* 0x000000ffff297224 */ /* 0x000fce00078e0009 */
.L_x_34:
[----:B------:R-:W-:Y:S05]  /*32e0*/  BSYNC.RECONVERGENT B1 ;  /* 0x0000000000017941 */ /* 0x000fea0003800200 */
.L_x_32:
[----:B------:R-:W-:Y:S01]  /*32f0*/  HFMA2 R13, -RZ, RZ, 0, 0 ;  /* 0x00000000ff0d7431 */ /* 0x000fe200000001ff */
[----:B------:R-:W-:Y:S01]  /*3300*/  MOV R0, R40 ;  /* 0x0000002800007202 */ /* 0x000fe20000000f00 */
[----:B------:R-:W-:Y:S02]  /*3310*/  IMAD.MOV.U32 R9, RZ, RZ, R41 ;  /* 0x000000ffff097224 */ /* 0x000fe400078e0029 */
[----:B------:R-:W-:Y:S05]  /*3320*/  RET.REL.NODEC R12 `(reducedSolverKernel) ;  /* 0xffffffcc0c347950 */ /* 0x000fea0003c3ffff */
.L_x_37:
[----:B------:R-:W-:-:S00]  /*3330*/  BRA `(.L_x_37) ;  /* 0xfffffffc00fc7947 */ /* 0x000fc0000383ffff */
[----:B------:R-:W-:-:S00]  /*3340*/  NOP ;  /* 0x0000000000007918 */ /* 0x000fc00000000000 */
        /* <DEDUP_REMOVED lines=11> */
.L_x_53:


//--------------------- .text.negateAndCopyFaces  --------------------------
	.section	.text.negateAndCopyFaces,"ax",@progbits
	.align	128
        .global         negateAndCopyFaces
        .type           negateAndCopyFaces,@function
        .size           negateAndCopyFaces,(.L_x_57 - negateAndCopyFaces)
        .other          negateAndCopyFaces,@"STO_CUDA_ENTRY STV_DEFAULT"
negateAndCopyFaces:
.text.negateAndCopyFaces:
[----:B------:R-:W-:Y:S01]  /*0000*/  LDC R1, c[0x0][0x37c] ;  /* 0x0000df00ff017b82 */ /* 0x000fe20000000800 */
[----:B------:R-:W0:Y:S07]  /*0010*/  S2R R7, SR_TID.X ;  /* 0x0000000000077919 */ /* 0x000e2e0000002100 */
[----:B------:R-:W0:Y:S01]  /*0020*/  LDC R0, c[0x0][0x360] ;  /* 0x0000d800ff007b82 */ /* 0x000e220000000800 */
[----:B------:R-:W1:Y:S01]  /*0030*/  LDCU.64 UR6, c[0x0][0x358] ;  /* 0x00006b00ff0677ac */ /* 0x000e620008000a00 */
[----:B------:R-:W2:Y:S06]  /*0040*/  S2R R9, SR_TID.Y ;  /* 0x0000000000097919 */ /* 0x000eac0000002200 */
[----:B------:R-:W0:Y:S08]  /*0050*/  S2UR UR4, SR_CTAID.X ;  /* 0x00000000000479c3 */ /* 0x000e300000002500 */
[----:B------:R-:W2:Y:S08]  /*0060*/  S2UR UR5, SR_CTAID.Y ;  /* 0x00000000000579c3 */ /* 0x000eb00000002600 */
[----:B------:R-:W2:Y:S08]  /*0070*/  LDC R6, c[0x0][0x364] ;  /* 0x0000d900ff067b82 */ /* 0x000eb00000000800 */
[----:B------:R-:W3:Y:S01]  /*0080*/  LDC.64 R2, c[0x0][0x390] ;  /* 0x0000e400ff027b82 */ /* 0x000ee20000000a00 */
[----:B0-----:R-:W-:Y:S01]  /*0090*/  IMAD R0, R0, UR4, R7 ;  /* 0x0000000400007c24 */ /* 0x001fe2000f8e0207 */
[----:B------:R-:W0:Y:S06]  /*00a0*/  LDCU UR4, c[0x0][0x3a0] ;  /* 0x00007400ff0477ac */ /* 0x000e2c0008000800 */
[----:B------:R-:W4:Y:S01]  /*00b0*/  LDC.64 R4, c[0x0][0x380] ;  /* 0x0000e000ff047b82 */ /* 0x000f220000000a00 */
[----:B--2---:R-:W-:-:S07]  /*00c0*/  IMAD R6, R6, UR5, R9 ;  /* 0x0000000506067c24 */ /* 0x004fce000f8e0209 */
[----:B------:R-:W2:Y:S01]  /*00d0*/  LDC.64 R16, c[0x0][0x398] ;  /* 0x0000e600ff107b82 */ /* 0x000ea20000000a00 */
[----:B---3--:R-:W-:-:S07]  /*00e0*/  IMAD R13, R6, R3, R0 ;  /* 0x00000003060d7224 */ /* 0x008fce00078e0200 */
[----:B------:R-:W3:Y:S01]  /*00f0*/  LDC.64 R8, c[0x0][0x388] ;  /* 0x0000e200ff087b82 */ /* 0x000ee20000000a00 */
[----:B------:R-:W-:-:S04]  /*0100*/  IMAD R7, R13, R2, RZ ;  /* 0x000000020d077224 */ /* 0x000fc800078e02ff */
[----:B----4-:R-:W-:-:S05]  /*0110*/  IMAD.WIDE R4, R7, 0x8, R4 ;  /* 0x0000000807047825 */ /* 0x010fca00078e0204 */
[----:B-1----:R-:W4:Y:S01]  /*0120*/  LDG.E.64 R6, desc[UR6][R4.64] ;  /* 0x0000000604067981 */ /* 0x002f22000c1e1b00 */
[----:B------:R-:W-:Y:S02]  /*0130*/  IADD3 R15, PT, PT, R2, -0x1, RZ ;  /* 0xffffffff020f7810 */ /* 0x000fe40007ffe0ff */
[----:B--2---:R-:W-:Y:S01]  /*0140*/  ISETP.NE.AND P0, PT, R17, RZ, PT ;  /* 0x000000ff1100720c */ /* 0x004fe20003f05270 */
[----:B----4-:R-:W-:-:S10]  /*0150*/  DADD R6, -RZ, -R6 ;  /* 0x00000000ff067229 */ /* 0x010fd40000000906 */
[----:B------:R-:W-:Y:S02]  /*0160*/  FSEL R10, R6, RZ, P0 ;  /* 0x000000ff060a7208 */ /* 0x000fe40000000000 */
[----:B------:R-:W-:Y:S01]  /*0170*/  FSEL R11, R7, RZ, P0 ;  /* 0x000000ff070b7208 */ /* 0x000fe20000000000 */
[----:B---3--:R-:W-:-:S04]  /*0180*/  IMAD.WIDE R6, R13, 0x8, R8 ;  /* 0x000000080d067825 */ /* 0x008fc800078e0208 */
[----:B------:R-:W-:Y:S01]  /*0190*/  IMAD.WIDE R8, R15, 0x8, R4 ;  /* 0x000000080f087825 */ /* 0x000fe200078e0204 */
[----:B------:R-:W-:Y:S05]  /*01a0*/  STG.E.64 desc[UR6][R6.64], R10 ;  /* 0x0000000a06007986 */ /* 0x000fea000c101b06 */
[----:B------:R-:W2:Y:S01]  /*01b0*/  LDG.E.64 R8, desc[UR6][R8.64] ;  /* 0x0000000608087981 */ /* 0x000ea2000c1e1b00 */
[----:B0-----:R-:W-:Y:S01]  /*01c0*/  UIADD3 UR4, UPT, UPT, UR4, -0x1, URZ ;  /* 0xffffffff04047890 */ /* 0x001fe2000fffe0ff */
[----:B------:R-:W-:-:S04]  /*01d0*/  IMAD R3, R3, R16, RZ ;  /* 0x0000001003037224 */ /* 0x000fc800078e02ff */
[----:B------:R-:W-:Y:S01]  /*01e0*/  IMAD.WIDE R2, R3, 0x8, R6 ;  /* 0x0000000803027825 */ /* 0x000fe200078e0206 */
[----:B------:R-:W-:Y:S01]  /*01f0*/  ISETP.NE.AND P0, PT, R17, UR4, PT ;  /* 0x0000000411007c0c */ /* 0x000fe2000bf05270 */
[----:B--2---:R-:W-:-:S10]  /*0200*/  DADD R4, -RZ, -R8 ;  /* 0x00000000ff047229 */ /* 0x004fd40000000908 */
[----:B------:R-:W-:Y:S02]  /*0210*/  FSEL R4, R4, RZ, P0 ;  /* 0x000000ff04047208 */ /* 0x000fe40000000000 */
[----:B------:R-:W-:-:S05]  /*0220*/  FSEL R5, R5, RZ, P0 ;  /* 0x000000ff05057208 */ /* 0x000fca0000000000 */
[----:B------:R-:W-:Y:S01]  /*0230*/  STG.E.64 desc[UR6][R2.64], R4 ;  /* 0x0000000402007986 */ /* 0x000fe2000c101b06 */
[----:B------:R-:W-:Y:S05]  /*0240*/  EXIT ;  /* 0x000000000000794d */ /* 0x000fea0003800000 */
.L_x_38:
        /* <DEDUP_REMOVED lines=11> */
.L_x_57:


//--------------------- .text.sumSolutions        --------------------------
	.section	.text.sumSolutions,"ax",@progbits
	.align	128
        .global         sumSolutions
        .type           sumSolutions,@function
        .size           sumSolutions,(.L_x_58 - sumSolutions)
        .other          sumSolutions,@"STO_CUDA_ENTRY STV_DEFAULT"
sumSolutions:
.text.sumSolutions:
[----:B------:R-:W-:Y:S01]  /*0000*/  LDC R1, c[0x0][0x37c] ;  /* 0x0000df00ff017b82 */ /* 0x000fe20000000800 */
[----:B------:R-:W0:Y:S07]  /*0010*/  S2R R13, SR_TID.Y ;  /* 0x00000000000d7919 */ /* 0x000e2e0000002200 */
[----:B------:R-:W1:Y:S01]  /*0020*/  LDC R15, c[0x0][0x360] ;  /* 0x0000d800ff0f7b82 */ /* 0x000e620000000800 */
[----:B------:R-:W2:Y:S01]  /*0030*/  LDCU.64 UR10, c[0x0][0x3a8] ;  /* 0x00007500ff0a77ac */ /* 0x000ea20008000a00 */
[----:B------:R-:W3:Y:S01]  /*0040*/  S2R R17, SR_TID.Z ;  /* 0x0000000000117919 */ /* 0x000ee20000002300 */
[----:B------:R-:W4:Y:S01]  /*0050*/  LDCU.64 UR4, c[0x0][0x358] ;  /* 0x00006b00ff0477ac */ /* 0x000f220008000a00 */
[----:B------:R-:W1:Y:S04]  /*0060*/  S2R R12, SR_TID.X ;  /* 0x00000000000c7919 */ /* 0x000e680000002100 */
[----:B------:R-:W0:Y:S08]  /*0070*/  S2UR UR7, SR_CTAID.Y ;  /* 0x00000000000779c3 */ /* 0x000e300000002600 */
[----:B------:R-:W0:Y:S08]  /*0080*/  LDC R0, c[0x0][0x364] ;  /* 0x0000d900ff007b82 */ /* 0x000e300000000800 */
[----:B------:R-:W3:Y:S08]  /*0090*/  S2UR UR8, SR_CTAID.Z ;  /* 0x00000000000879c3 */ /* 0x000ef00000002700 */
[----:B------:R-:W3:Y:S08]  /*00a0*/  LDC R14, c[0x0][0x368] ;  /* 0x0000da00ff0e7b82 */ /* 0x000ef00000000800 */
[----:B------:R-:W1:Y:S01]  /*00b0*/  S2UR UR6, SR_CTAID.X ;  /* 0x00000000000679c3 */ /* 0x000e620000002500 */
[----:B0-----:R-:W-:-:S07]  /*00c0*/  IMAD R0, R0, UR7, R13 ;  /* 0x0000000700007c24 */ /* 0x001fce000f8e020d */
[----:B------:R-:W0:Y:S08]  /*00d0*/  LDC.64 R10, c[0x0][0x388] ;  /* 0x0000e200ff0a7b82 */ /* 0x000e300000000a00 */
[----:B------:R-:W5:Y:S01]  /*00e0*/  LDC.64 R8, c[0x0][0x398] ;  /* 0x0000e600ff087b82 */ /* 0x000f620000000a00 */
[----:B---3--:R-:W-:-:S04]  /*00f0*/  IMAD R13, R14, UR8, R17 ;  /* 0x000000080e0d7c24 */ /* 0x008fc8000f8e0211 */
[----:B--2---:R-:W-:-:S03]  /*0100*/  IMAD R17, R13, UR11, R0 ;  /* 0x0000000b0d117c24 */ /* 0x004fc6000f8e0200 */
[----:B------:R-:W2:Y:S01]  /*0110*/  LDC.64 R2, c[0x0][0x380] ;  /* 0x0000e000ff027b82 */ /* 0x000ea20000000a00 */
[----:B-1----:R-:W-:-:S04]  /*0120*/  IMAD R15, R15, UR6, R12 ;  /* 0x000000060f0f7c24 */ /* 0x002fc8000f8e020c */
[----:B------:R-:W-:-:S03]  /*0130*/  IMAD R19, R17, UR10, R15 ;  /* 0x0000000a11137c24 */ /* 0x000fc6000f8e020f */
[----:B------:R-:W1:Y:S01]  /*0140*/  LDC.64 R6, c[0x0][0x390] ;  /* 0x0000e400ff067b82 */ /* 0x000e620000000a00 */
[----:B0-----:R-:W-:-:S06]  /*0150*/  IMAD.WIDE R12, R15, 0x8, R10 ;  /* 0x000000080f0c7825 */ /* 0x001fcc00078e020a */
[----:B----4-:R-:W3:Y:S01]  /*0160*/  LDG.E.64 R12, desc[UR4][R12.64] ;  /* 0x000000040c0c7981 */ /* 0x010ee2000c1e1b00 */
[----:B------:R-:W0:Y:S01]  /*0170*/  LDC.64 R4, c[0x0][0x3a0] ;  /* 0x0000e800ff047b82 */ /* 0x000e220000000a00 */
[----:B-----5:R-:W-:-:S06]  /*0180*/  IMAD.WIDE R10, R17, 0x8, R8 ;  /* 0x00000008110a7825 */ /* 0x020fcc00078e0208 */
[----:B------:R-:W3:Y:S01]  /*0190*/  LDG.E.64 R10, desc[UR4][R10.64] ;  /* 0x000000040a0a7981 */ /* 0x000ee2000c1e1b00 */
[----:B--2---:R-:W-:-:S05]  /*01a0*/  IMAD.WIDE R2, R19, 0x8, R2 ;  /* 0x0000000813027825 */ /* 0x004fca00078e0202 */
[----:B------:R-:W3:Y:S01]  /*01b0*/  LDG.E.64 R8, desc[UR4][R2.64] ;  /* 0x0000000402087981 */ /* 0x000ee2000c1e1b00 */
[----:B-1----:R-:W-:-:S06]  /*01c0*/  IMAD.WIDE R6, R15, 0x8, R6 ;  /* 0x000000080f067825 */ /* 0x002fcc00078e0206 */
[----:B------:R-:W2:Y:S01]  /*01d0*/  LDG.E.64 R6, desc[UR4][R6.64] ;  /* 0x0000000406067981 */ /* 0x000ea2000c1e1b00 */
[----:B0-----:R-:W-:-:S06]  /*01e0*/  IMAD.WIDE R4, R17, 0x8, R4 ;  /* 0x0000000811047825 */ /* 0x001fcc00078e0204 */
[----:B------:R-:W2:Y:S01]  /*01f0*/  LDG.E.64 R4, desc[UR4][R4.64] ;  /* 0x0000000404047981 */ /* 0x000ea2000c1e1b00 */
[----:B---3--:R-:W-:-:S08]  /*0200*/  DFMA R8, R10, R12, R8 ;  /* 0x0000000c0a08722b */ /* 0x008fd00000000008 */
[----:B--2---:R-:W-:-:S07]  /*0210*/  DFMA R8, R4, R6, R8 ;  /* 0x000000060408722b */ /* 0x004fce0000000008 */
[----:B------:R-:W-:Y:S01]  /*0220*/  STG.E.64 desc[UR4][R2.64], R8 ;  /* 0x0000000802007986 */ /* 0x000fe2000c101b04 */
[----:B------:R-:W-:Y:S05]  /*0230*/  EXIT ;  /* 0x000000000000794d */ /* 0x000fea0003800000 */
.L_x_39:
        /* <DEDUP_REMOVED lines=12> */
.L_x_58:


//--------------------- .text.computeRHS          --------------------------
	.section	.text.computeRHS,"ax",@progbits
	.align	128
        .global         computeRHS
        .type           computeRHS,@function
        .size           computeRHS,(.L_x_55 - computeRHS)
        .other          computeRHS,@"STO_CUDA_ENTRY STV_DEFAULT"
computeRHS:
.text.computeRHS:
[----:B------:R-:W-:Y:S08]  /*0000*/  LDC R1, c[0x0][0x37c] ;  /* 0x0000df00ff017b82 */ /* 0x000ff00000000800 */
[----:B------:R-:W0:Y:S01]  /*0010*/  LDC.64 R6, c[0x0][0x390] ;  /* 0x0000e400ff067b82 */ /* 0x000e220000000a00 */
[----:B------:R-:W-:Y:S01]  /*0020*/  IMAD.MOV.U32 R2, RZ, RZ, 0x1 ;  /* 0x00000001ff027424 */ /* 0x000fe200078e00ff */
[----:B------:R-:W1:Y:S01]  /*0030*/  S2R R11, SR_TID.Y ;  /* 0x00000000000b7919 */ /* 0x000e620000002200 */
[----:B------:R-:W2:Y:S05]  /*0040*/  S2R R15, SR_TID.Z ;  /* 0x00000000000f7919 */ /* 0x000eaa0000002300 */
[----:B------:R-:W3:Y:S01]  /*0050*/  LDC R12, c[0x0][0x360] ;  /* 0x0000d800ff0c7b82 */ /* 0x000ee20000000800 */
[----:B------:R-:W4:Y:S07]  /*0060*/  S2R R13, SR_TID.X ;  /* 0x00000000000d7919 */ /* 0x000f2e0000002100 */
[----:B------:R-:W1:Y:S01]  /*0070*/  LDC R0, c[0x0][0x364] ;  /* 0x0000d900ff007b82 */ /* 0x000e620000000800 */
[----:B0-----:R-:W-:-:S07]  /*0080*/  DMUL R6, R6, 4 ;  /* 0x4010000006067828 */ /* 0x001fce0000000000 */
[----:B------:R-:W1:Y:S01]  /*0090*/  S2UR UR4, SR_CTAID.Y ;  /* 0x00000000000479c3 */ /* 0x000e620000002600 */
[----:B------:R-:W0:Y:S07]  /*00a0*/  MUFU.RCP64H R3, R7 ;  /* 0x0000000700037308 */ /* 0x000e2e0000001800 */
[----:B------:R-:W2:Y:S01]  /*00b0*/  LDC R14, c[0x0][0x368] ;  /* 0x0000da00ff0e7b82 */ /* 0x000ea20000000800 */
[----:B------:R-:W3:Y:S01]  /*00c0*/  LDCU UR7, c[0x0][0x370] ;  /* 0x00006e00ff0777ac */ /* 0x000ee20008000800 */
[----:B------:R-:W5:Y:S06]  /*00d0*/  LDCU UR8, c[0x0][0x374] ;  /* 0x00006e80ff0877ac */ /* 0x000f6c0008000800 */
[----:B------:R-:W2:Y:S01]  /*00e0*/  S2UR UR5, SR_CTAID.Z ;  /* 0x00000000000579c3 */ /* 0x000ea20000002700 */
[----:B0-----:R-:W-:-:S07]  /*00f0*/  DFMA R4, -R6, R2, 1 ;  /* 0x3ff000000604742b */ /* 0x001fce0000000102 */
[----:B------:R-:W4:Y:S01]  /*0100*/  S2UR UR6, SR_CTAID.X ;  /* 0x00000000000679c3 */ /* 0x000f220000002500 */
[----:B------:R-:W-:-:S08]  /*0110*/  DFMA R4, R4, R4, R4 ;  /* 0x000000040404722b */ /* 0x000fd00000000004 */
[----:B------:R-:W-:-:S08]  /*0120*/  DFMA R4, R2, R4, R2 ;  /* 0x000000040204722b */ /* 0x000fd00000000002 */
[----:B------:R-:W-:-:S08]  /*0130*/  DFMA R2, -R6, R4, 1 ;  /* 0x3ff000000602742b */ /* 0x000fd00000000104 */
[----:B------:R-:W-:-:S08]  /*0140*/  DFMA R2, R4, R2, R4 ;  /* 0x000000020402722b */ /* 0x000fd00000000004 */
[----:B------:R-:W-:-:S08]  /*0150*/  DMUL R4, R2, 3 ;  /* 0x4008000002047828 */ /* 0x000fd00000000000 */
[----:B------:R-:W-:-:S08]  /*0160*/  DFMA R8, -R6, R4, 3 ;  /* 0x400800000608742b */ /* 0x000fd00000000104 */
[----:B------:R-:W-:Y:S01]  /*0170*/  DFMA R2, R2, R8, R4 ;  /* 0x000000080202722b */ /* 0x000fe20000000004 */
[C---:B-1----:R-:W-:Y:S02]  /*0180*/  IMAD R4, R0.reuse, UR4, R11 ;  /* 0x0000000400047c24 */ /* 0x042fe4000f8e020b */
[----:B-----5:R-:W-:Y:S02]  /*0190*/  IMAD R8, R0, UR8, RZ ;  /* 0x0000000800087c24 */ /* 0x020fe4000f8e02ff */
[----:B--2---:R-:W-:Y:S01]  /*01a0*/  IMAD R9, R14, UR5, R15 ;  /* 0x000000050e097c24 */ /* 0x004fe2000f8e020f */
[----:B------:R-:W0:Y:S01]  /*01b0*/  LDCU.64 UR4, c[0x0][0x358] ;  /* 0x00006b00ff0477ac */ /* 0x000e220008000a00 */
[----:B------:R-:W-:-:S03]  /*01c0*/  VIADD R10, R8, 0x2 ;  /* 0x00000002080a7836 */ /* 0x000fc60000000000 */
[----:B------:R-:W-:Y:S01]  /*01d0*/  FFMA R11, RZ, R7, R3 ;  /* 0x00000007ff0b7223 */ /* 0x000fe20000000003 */
[----:B---3--:R-:W-:Y:S02]  /*01e0*/  IMAD R0, R12, UR7, RZ ;  /* 0x000000070c007c24 */ /* 0x008fe4000f8e02ff */
[----:B------:R-:W-:Y:S02]  /*01f0*/  IMAD R5, R9, R10, R10 ;  /* 0x0000000a09057224 */ /* 0x000fe400078e020a */
[----:B------:R-:W-:Y:S01]  /*0200*/  FSETP.GT.AND P0, PT, |R11|, 1.469367938527859385e-39, PT ;  /* 0x001000000b00780b */ /* 0x000fe20003f04200 */
[----:B------:R-:W-:Y:S02]  /*0210*/  VIADD R10, R0, 0x2 ;  /* 0x00000002000a7836 */ /* 0x000fe40000000000 */
[----:B------:R-:W-:Y:S02]  /*0220*/  IMAD.IADD R11, R4, 0x1, R5 ;  /* 0x00000001040b7824 */ /* 0x000fe400078e0205 */
[----:B----4-:R-:W-:-:S02]  /*0230*/  IMAD R5, R12, UR6, R13 ;  /* 0x000000060c057c24 */ /* 0x010fc4000f8e020d */
[----:B------:R-:W-:Y:S02]  /*0240*/  IMAD R4, R9, R8, R4 ;  /* 0x0000000809047224 */ /* 0x000fe400078e0204 */
[----:B------:R-:W-:Y:S02]  /*0250*/  IMAD R8, R10, R11, R10 ;  /* 0x0000000b0a087224 */ /* 0x000fe400078e020a */
[----:B------:R-:W-:Y:S02]  /*0260*/  IMAD R4, R0, R4, R5 ;  /* 0x0000000400047224 */ /* 0x000fe400078e0205 */
[----:B0-----:R-:W-:Y:S05]  /*0270*/  @P0 BRA `(.L_x_40) ;  /* 0x0000000000080947 */ /* 0x001fea0003800000 */
[----:B------:R-:W-:-:S07]  /*0280*/  MOV R10, 0x2a0 ;  /* 0x000002a0000a7802 */ /* 0x000fce0000000f00 */
[----:B------:R-:W-:Y:S05]  /*0290*/  CALL.REL.NOINC `($__internal_2_$__cuda_sm20_div_rn_f64_full) ;  /* 0x0000000400d87944 */ /* 0x000fea0003c00000 */
.L_x_40:
[----:B------:R-:W0:Y:S01]  /*02a0*/  LDC.64 R10, c[0x0][0x380] ;  /* 0x0000e000ff0a7b82 */ /* 0x000e220000000a00 */
[----:B------:R-:W1:Y:S01]  /*02b0*/  LDCU.64 UR6, c[0x0][0x380] ;  /* 0x00007000ff0677ac */ /* 0x000e620008000a00 */
[----:B------:R-:W-:Y:S01]  /*02c0*/  SHF.R.S32.HI R7, RZ, 0x1f, R5 ;  /* 0x0000001fff077819 */ /* 0x000fe20000011405 */
[C---:B------:R-:W-:Y:S01]  /*02d0*/  IMAD.IADD R9, R5.reuse, 0x1, R8 ;  /* 0x0000000105097824 */ /* 0x040fe200078e0208 */
[----:B------:R-:W-:-:S04]  /*02e0*/  IADD3 R12, P0, PT, R5, R8, RZ ;  /* 0x00000008050c7210 */ /* 0x000fc80007f1e0ff */
[----:B------:R-:W-:Y:S01]  /*02f0*/  LEA.HI.X.SX32 R7, R8, R7, 0x1, P0 ;  /* 0x0000000708077211 */ /* 0x000fe200000f0eff */
[----:B------:R-:W2:Y:S01]  /*0300*/  LDC.64 R14, c[0x0][0x388] ;  /* 0x0000e200ff0e7b82 */ /* 0x000ea20000000a00 */
[C---:B-1----:R-:W-:Y:S01]  /*0310*/  LEA R6, P0, R12.reuse, UR6, 0x3 ;  /* 0x000000060c067c11 */ /* 0x042fe2000f8018ff */
[----:B------:R-:W1:Y:S03]  /*0320*/  LDCU UR6, c[0x0][0x398] ;  /* 0x00007300ff0677ac */ /* 0x000e660008000800 */
[----:B------:R-:W-:Y:S01]  /*0330*/  LEA.HI.X R7, R12, UR7, R7, 0x3, P0 ;  /* 0x000000070c077c11 */ /* 0x000fe200080f1c07 */
[----:B0-----:R-:W-:-:S04]  /*0340*/  IMAD.WIDE R8, R9, 0x8, R10 ;  /* 0x0000000809087825 */ /* 0x001fc800078e020a */
[----:B------:R-:W3:Y:S04]  /*0350*/  LDG.E.64 R10, desc[UR4][R6.64+0x10] ;  /* 0x00001004060a7981 */ /* 0x000ee8000c1e1b00 */
[----:B------:R-:W3:Y:S01]  /*0360*/  LDG.E.64 R12, desc[UR4][R8.64] ;  /* 0x00000004080c7981 */ /* 0x000ee2000c1e1b00 */
[----:B-1----:R-:W-:Y:S01]  /*0370*/  LOP3.LUT P0, RZ, R5, UR6, RZ, 0xfc, !PT ;  /* 0x0000000605ff7c12 */ /* 0x002fe2000f80fcff */
[----:B------:R-:W-:Y:S01]  /*0380*/  BSSY.RECONVERGENT B0, `(.L_x_41) ;  /* 0x000001d000007945 */ /* 0x000fe20003800200 */
[----:B---3--:R-:W-:-:S08]  /*0390*/  DADD R10, R10, -R12 ;  /* 0x000000000a0a7229 */ /* 0x008fd0000000080c */
[----:B------:R-:W-:Y:S01]  /*03a0*/  DMUL R10, R10, R2 ;  /* 0x000000020a0a7228 */ /* 0x000fe20000000000 */
[----:B--2---:R-:W-:-:S06]  /*03b0*/  IMAD.WIDE R2, R4, 0x8, R14 ;  /* 0x0000000804027825 */ /* 0x004fcc00078e020e */
[----:B------:R0:W-:Y:S01]  /*03c0*/  STG.E.64 desc[UR4][R2.64], R10 ;  /* 0x0000000a02007986 */ /* 0x0001e2000c101b04 */
[----:B------:R-:W-:Y:S05]  /*03d0*/  @P0 BRA `(.L_x_42) ;  /* 0x00000000005c0947 */ /* 0x000fea0003800000 */
[----:B0-----:R-:W0:Y:S02]  /*03e0*/  LDC.64 R10, c[0x0][0x390] ;  /* 0x0000e400ff0a7b82 */ /* 0x001e240000000a00 */
[----:B0-----:R-:W-:-:S06]  /*03f0*/  DADD R10, R10, R10 ;  /* 0x000000000a0a7229 */ /* 0x001fcc000000000a */
[----:B------:R-:W0:Y:S04]  /*0400*/  MUFU.RCP64H R13, R11 ;  /* 0x0000000b000d7308 */ /* 0x000e280000001800 */
[----:B------:R-:W-:-:S05]  /*0410*/  VIADD R12, R11, 0x300402 ;  /* 0x003004020b0c7836 */ /* 0x000fca0000000000 */
[----:B------:R-:W-:Y:S01]  /*0420*/  FSETP.GEU.AND P0, PT, |R12|, 5.8789094863358348022e-39, PT ;  /* 0x004004020c00780b */ /* 0x000fe20003f0e200 */
[----:B0-----:R-:W-:-:S08]  /*0430*/  DFMA R14, -R10, R12, 1 ;  /* 0x3ff000000a0e742b */ /* 0x001fd0000000010c */
[----:B------:R-:W-:-:S08]  /*0440*/  DFMA R14, R14, R14, R14 ;  /* 0x0000000e0e0e722b */ /* 0x000fd0000000000e */
[----:B------:R-:W-:-:S08]  /*0450*/  DFMA R14, R12, R14, R12 ;  /* 0x0000000e0c0e722b */ /* 0x000fd0000000000c */
[----:B------:R-:W-:-:S08]  /*0460*/  DFMA R16, -R10, R14, 1 ;  /* 0x3ff000000a10742b */ /* 0x000fd0000000010e */
[----:B------:R-:W-:Y:S01]  /*0470*/  DFMA R14, R14, R16, R14 ;  /* 0x000000100e0e722b */ /* 0x000fe2000000000e */
[----:B------:R-:W-:Y:S10]  /*0480*/  @P0 BRA `(.L_x_43) ;  /* 0x0000000000100947 */ /* 0x000ff40003800000 */
[----:B------:R-:W-:-:S05]  /*0490*/  LOP3.LUT R4, R11, 0x7fffffff, RZ, 0xc0, !PT ;  /* 0x7fffffff0b047812 */ /* 0x000fca00078ec0ff */
[----:B------:R-:W-:Y:S01]  /*04a0*/  VIADD R14, R4, 0xfff00000 ;  /* 0xfff00000040e7836 */ /* 0x000fe20000000000 */
[----:B------:R-:W-:-:S07]  /*04b0*/  MOV R4, 0x4d0 ;  /* 0x000004d000047802 */ /* 0x000fce0000000f00 */
[----:B------:R-:W-:Y:S05]  /*04c0*/  CALL.REL.NOINC `($__internal_1_$__cuda_sm20_dblrcp_rn_slowpath_v3) ;  /* 0x0000000000a47944 */ /* 0x000fea0003c00000 */
.L_x_43:
[----:B------:R-:W2:Y:S04]  /*04d0*/  LDG.E.64 R10, desc[UR4][R6.64+0x8] ;  /* 0x00000804060a7981 */ /* 0x000ea8000c1e1b00 */
[----:B------:R-:W3:Y:S04]  /*04e0*/  LDG.E.64 R12, desc[UR4][R6.64+0x10] ;  /* 0x00001004060c7981 */ /* 0x000ee8000c1e1b00 */
[----:B------:R-:W4:Y:S01]  /*04f0*/  LDG.E.64 R16, desc[UR4][R6.64+0x18] ;  /* 0x0000180406107981 */ /* 0x000f22000c1e1b00 */
[----:B--2---:R-:W-:-:S08]  /*0500*/  DMUL R10, R10, -5 ;  /* 0xc01400000a0a7828 */ /* 0x004fd00000000000 */
[----:B---3--:R-:W-:-:S08]  /*0510*/  DFMA R10, R12, 4, R10 ;  /* 0x401000000c0a782b */ /* 0x008fd0000000000a */
[----:B----4-:R-:W-:-:S08]  /*0520*/  DADD R10, R10, R16 ;  /* 0x000000000a0a7229 */ /* 0x010fd00000000010 */
[----:B------:R-:W-:-:S07]  /*0530*/  DMUL R10, R10, R14 ;  /* 0x0000000e0a0a7228 */ /* 0x000fce0000000000 */
[----:B------:R1:W-:Y:S04]  /*0540*/  STG.E.64 desc[UR4][R2.64], R10 ;  /* 0x0000000a02007986 */ /* 0x0003e8000c101b04 */
.L_x_42:
[----:B------:R-:W-:Y:S05]  /*0550*/  BSYNC.RECONVERGENT B0 ;  /* 0x0000000000007941 */ /* 0x000fea0003800200 */
.L_x_41:
[----:B01----:R-:W0:Y:S01]  /*0560*/  LDC.64 R10, c[0x0][0x398] ;  /* 0x0000e600ff0a7b82 */ /* 0x003e220000000a00 */
[----:B------:R-:W-:-:S05]  /*0570*/  VIADD R0, R0, 0xffffffff ;  /* 0xffffffff00007836 */ /* 0x000fca0000000000 */
[----:B------:R-:W-:Y:S01]  /*0580*/  ISETP.NE.AND P0, PT, R5, R0, PT ;  /* 0x000000000500720c */ /* 0x000fe20003f05270 */
[----:B0-----:R-:W-:-:S05]  /*0590*/  VIADD R5, R11, 0xffffffff ;  /* 0xffffffff0b057836 */ /* 0x001fca0000000000 */
[----:B------:R-:W-:-:S13]  /*05a0*/  ISETP.NE.OR P0, PT, R5, R10, P0 ;  /* 0x0000000a0500720c */ /* 0x000fda0000705670 */
[----:B------:R-:W-:Y:S05]  /*05b0*/  @P0 EXIT ;  /* 0x000000000000094d */ /* 0x000fea0003800000 */
[----:B------:R-:W0:Y:S02]  /*05c0*/  LDC.64 R4, c[0x0][0x390] ;  /* 0x0000e400ff047b82 */ /* 0x000e240000000a00 */
[----:B0-----:R-:W-:-:S06]  /*05d0*/  DADD R10, R4, R4 ;  /* 0x00000000040a7229 */ /* 0x001fcc0000000004 */
[----:B------:R-:W0:Y:S04]  /*05e0*/  MUFU.RCP64H R5, R11 ;  /* 0x0000000b00057308 */ /* 0x000e280000001800 */
[----:B------:R-:W-:-:S04]  /*05f0*/  IADD3 R4, PT, PT, R11, 0x300402, RZ ;  /* 0x003004020b047810 */ /* 0x000fc80007ffe0ff */
[----:B------:R-:W-:Y:S02]  /*0600*/  FSETP.GEU.AND P0, PT, |R4|, 5.8789094863358348022e-39, PT ;  /* 0x004004020400780b */ /* 0x000fe40003f0e200 */
[----:B0-----:R-:W-:-:S08]  /*0610*/  DFMA R12, -R10, R4, 1 ;  /* 0x3ff000000a0c742b */ /* 0x001fd00000000104 */
[----:B------:R-:W-:-:S08]  /*0620*/  DFMA R12, R12, R12, R12 ;  /* 0x0000000c0c0c722b */ /* 0x000fd0000000000c */
[----:B------:R-:W-:-:S08]  /*0630*/  DFMA R12, R4, R12, R4 ;  /* 0x0000000c040c722b */ /* 0x000fd00000000004 */
[----:B------:R-:W-:-:S08]  /*0640*/  DFMA R14, -R10, R12, 1 ;  /* 0x3ff000000a0e742b */ /* 0x000fd0000000010c */
[----:B------:R-:W-:Y:S01]  /*0650*/  DFMA R4, R12, R14, R12 ;  /* 0x0000000e0c04722b */ /* 0x000fe2000000000c */
[----:B------:R-:W-:Y:S10]  /*0660*/  @P0 BRA `(.L_x_44) ;  /* 0x0000000000180947 */ /* 0x000ff40003800000 */
[----:B------:R-:W-:Y:S02]  /*0670*/  LOP3.LUT R14, R11, 0x7fffffff, RZ, 0xc0, !PT ;  /* 0x7fffffff0b0e7812 */ /* 0x000fe400078ec0ff */
[----:B------:R-:W-:-:S03]  /*0680*/  MOV R4, 0x6b0 ;  /* 0x000006b000047802 */ /* 0x000fc60000000f00 */
[----:B------:R-:W-:-:S07]  /*0690*/  VIADD R14, R14, 0xfff00000 ;  /* 0xfff000000e0e7836 */ /* 0x000fce0000000000 */
[----:B------:R-:W-:Y:S05]  /*06a0*/  CALL.REL.NOINC `($__internal_1_$__cuda_sm20_dblrcp_rn_slowpath_v3) ;  /* 0x00000000002c7944 */ /* 0x000fea0003c00000 */
[----:B------:R-:W-:Y:S02]  /*06b0*/  IMAD.MOV.U32 R4, RZ, RZ, R14 ;  /* 0x000000ffff047224 */ /* 0x000fe400078e000e */
[----:B------:R-:W-:-:S07]  /*06c0*/  IMAD.MOV.U32 R5, RZ, RZ, R15 ;  /* 0x000000ffff057224 */ /* 0x000fce00078e000f */
.L_x_44:
[----:B------:R-:W2:Y:S04]  /*06d0*/  LDG.E.64 R10, desc[UR4][R6.64+0x8] ;  /* 0x00000804060a7981 */ /* 0x000ea8000c1e1b00 */
[----:B------:R-:W3:Y:S04]  /*06e0*/  LDG.E.64 R8, desc[UR4][R8.64] ;  /* 0x0000000408087981 */ /* 0x000ee8000c1e1b00 */
[----:B------:R-:W4:Y:S01]  /*06f0*/  LDG.E.64 R12, desc[UR4][R6.64+-0x8] ;  /* 0xfffff804060c7981 */ /* 0x000f22000c1e1b00 */
[----:B--2---:R-:W-:-:S08]  /*0700*/  DMUL R10, R10, -5 ;  /* 0xc01400000a0a7828 */ /* 0x004fd00000000000 */
[----:B---3--:R-:W-:-:S08]  /*0710*/  DFMA R10, R8, 4, R10 ;  /* 0x40100000080a782b */ /* 0x008fd0000000000a */
[----:B----4-:R-:W-:-:S08]  /*0720*/  DADD R10, R10, R12 ;  /* 0x000000000a0a7229 */ /* 0x010fd0000000000c */
[----:B------:R-:W-:-:S07]  /*0730*/  DMUL R4, R10, -R4 ;  /* 0x800000040a047228 */ /* 0x000fce0000000000 */
[----:B------:R-:W-:Y:S01]  /*0740*/  STG.E.64 desc[UR4][R2.64], R4 ;  /* 0x0000000402007986 */ /* 0x000fe2000c101b04 */
[----:B------:R-:W-:Y:S05]  /*0750*/  EXIT ;  /* 0x000000000000794d */ /* 0x000fea0003800000 */
        .weak           $__internal_1_$__cuda_sm20_dblrcp_rn_slowpath_v3
        .type           $__internal_1_$__cuda_sm20_dblrcp_rn_slowpath_v3,@function
        .size           $__internal_1_$__cuda_sm20_dblrcp_rn_slowpath_v3,($__internal_2_$__cuda_sm20_div_rn_f64_full - $__internal_1_$__cuda_sm20_dblrcp_rn_slowpath_v3)
$__internal_1_$__cuda_sm20_dblrcp_rn_slowpath_v3:
[----:B------:R-:W-:Y:S01]  /*0760*/  DSETP.GTU.AND P0, PT, |R10|, +INF , PT ;  /* 0x7ff000000a00742a */ /* 0x000fe20003f0c200 */
[----:B------:R-:W-:-:S13]  /*0770*/  BSSY.RECONVERGENT B1, `(.L_x_45) ;  /* 0x0000023000017945 */ /* 0x000fda0003800200 */
[----:B------:R-:W-:Y:S05]  /*0780*/  @P0 BRA `(.L_x_46) ;  /* 0x00000000007c0947 */ /* 0x000fea0003800000 */
[----:B------:R-:W-:-:S05]  /*0790*/  LOP3.LUT R15, R11, 0x7fffffff, RZ, 0xc0, !PT ;  /* 0x7fffffff0b0f7812 */ /* 0x000fca00078ec0ff */
[----:B------:R-:W-:-:S05]  /*07a0*/  VIADD R12, R15, 0xffffffff ;  /* 0xffffffff0f0c7836 */ /* 0x000fca0000000000 */
[----:B------:R-:W-:-:S13]  /*07b0*/  ISETP.GE.U32.AND P0, PT, R12, 0x7fefffff, PT ;  /* 0x7fefffff0c00780c */ /* 0x000fda0003f06070 */
[----:B------:R-:W-:Y:S01]  /*07c0*/  @P0 LOP3.LUT R13, R11, 0x7ff00000, RZ, 0x3c, !PT ;  /* 0x7ff000000b0d0812 */ /* 0x000fe200078e3cff */
[----:B------:R-:W-:Y:S01]  /*07d0*/  @P0 IMAD.MOV.U32 R12, RZ, RZ, RZ ;  /* 0x000000ffff0c0224 */ /* 0x000fe200078e00ff */
[----:B------:R-:W-:Y:S06]  /*07e0*/  @P0 BRA `(.L_x_47) ;  /* 0x00000000006c0947 */ /* 0x000fec0003800000 */
[----:B------:R-:W-:-:S13]  /*07f0*/  ISETP.GE.U32.AND P0, PT, R15, 0x1000001, PT ;  /* 0x010000010f00780c */ /* 0x000fda0003f06070 */
[----:B------:R-:W-:Y:S05]  /*0800*/  @!P0 BRA `(.L_x_48) ;  /* 0x0000000000348947 */ /* 0x000fea0003800000 */
[----:B------:R-:W-:Y:S02]  /*0810*/  VIADD R13, R11, 0xc0200000 ;  /* 0xc02000000b0d7836 */ /* 0x000fe40000000000 */
[----:B------:R-:W-:Y:S02]  /*0820*/  IMAD.MOV.U32 R12, RZ, RZ, R10 ;  /* 0x000000ffff0c7224 */ /* 0x000fe400078e000a */
[----:B------:R-:W0:Y:S04]  /*0830*/  MUFU.RCP64H R15, R13 ;  /* 0x0000000d000f7308 */ /* 0x000e280000001800 */
[----:B0-----:R-:W-:-:S08]  /*0840*/  DFMA R16, -R12, R14, 1 ;  /* 0x3ff000000c10742b */ /* 0x001fd0000000010e */
[----:B------:R-:W-:-:S08]  /*0850*/  DFMA R16, R16, R16, R16 ;  /* 0x000000101010722b */ /* 0x000fd00000000010 */
[----:B------:R-:W-:-:S08]  /*0860*/  DFMA R16, R14, R16, R14 ;  /* 0x000000100e10722b */ /* 0x000fd0000000000e */
[----:B------:R-:W-:-:S08]  /*0870*/  DFMA R14, -R12, R16, 1 ;  /* 0x3ff000000c0e742b */ /* 0x000fd00000000110 */
[----:B------:R-:W-:-:S08]  /*0880*/  DFMA R14, R16, R14, R16 ;  /* 0x0000000e100e722b */ /* 0x000fd00000000010 */
[----:B------:R-:W-:-:S08]  /*0890*/  DMUL R14, R14, 2.2250738585072013831e-308 ;  /* 0x001000000e0e7828 */ /* 0x000fd00000000000 */
[----:B------:R-:W-:-:S08]  /*08a0*/  DFMA R10, -R10, R14, 1 ;  /* 0x3ff000000a0a742b */ /* 0x000fd0000000010e */
[----:B------:R-:W-:-:S08]  /*08b0*/  DFMA R10, R10, R10, R10 ;  /* 0x0000000a0a0a722b */ /* 0x000fd0000000000a */
[----:B------:R-:W-:Y:S01]  /*08c0*/  DFMA R12, R14, R10, R14 ;  /* 0x0000000a0e0c722b */ /* 0x000fe2000000000e */
[----:B------:R-:W-:Y:S10]  /*08d0*/  BRA `(.L_x_47) ;  /* 0x0000000000307947 */ /* 0x000ff40003800000 */
.L_x_48:
[----:B------:R-:W-:Y:S01]  /*08e0*/  DMUL R10, R10, 8.11296384146066816958e+31 ;  /* 0x469000000a0a7828 */ /* 0x000fe20000000000 */
[----:B------:R-:W-:-:S05]  /*08f0*/  MOV R12, R14 ;  /* 0x0000000e000c7202 */ /* 0x000fca0000000f00 */
[----:B------:R-:W0:Y:S02]  /*0900*/  MUFU.RCP64H R13, R11 ;  /* 0x0000000b000d7308 */ /* 0x000e240000001800 */
[----:B0-----:R-:W-:-:S08]  /*0910*/  DFMA R14, -R10, R12, 1 ;  /* 0x3ff000000a0e742b */ /* 0x001fd0000000010c */
[----:B------:R-:W-:-:S08]  /*0920*/  DFMA R14, R14, R14, R14 ;  /* 0x0000000e0e0e722b */ /* 0x000fd0000000000e */
[----:B------:R-:W-:-:S08]  /*0930*/  DFMA R14, R12, R14, R12 ;  /* 0x0000000e0c0e722b */ /* 0x000fd0000000000c */
[----:B------:R-:W-:-:S08]  /*0940*/  DFMA R12, -R10, R14, 1 ;  /* 0x3ff000000a0c742b */ /* 0x000fd0000000010e */
[----:B------:R-:W-:-:S08]  /*0950*/  DFMA R12, R14, R12, R14 ;  /* 0x0000000c0e0c722b */ /* 0x000fd0000000000e */
[----:B------:R-:W-:Y:S01]  /*0960*/  DMUL R12, R12, 8.11296384146066816958e+31 ;  /* 0x469000000c0c7828 */ /* 0x000fe20000000000 */
[----:B------:R-:W-:Y:S10]  /*0970*/  BRA `(.L_x_47) ;  /* 0x0000000000087947 */ /* 0x000ff40003800000 */
.L_x_46:
[----:B------:R-:W-:Y:S01]  /*0980*/  LOP3.LUT R13, R11, 0x80000, RZ, 0xfc, !PT ;  /* 0x000800000b0d7812 */ /* 0x000fe200078efcff */
[----:B------:R-:W-:-:S07]  /*0990*/  IMAD.MOV.U32 R12, RZ, RZ, R10 ;  /* 0x000000ffff0c7224 */ /* 0x000fce00078e000a */
.L_x_47:
[----:B------:R-:W-:Y:S05]  /*09a0*/  BSYNC.RECONVERGENT B1 ;  /* 0x0000000000017941 */ /* 0x000fea0003800200 */
.L_x_45:
[----:B------:R-:W-:Y:S02]  /*09b0*/  IMAD.MOV.U32 R10, RZ, RZ, R4 ;  /* 0x000000ffff0a7224 */ /* 0x000fe400078e0004 */
[----:B------:R-:W-:Y:S02]  /*09c0*/  IMAD.MOV.U32 R11, RZ, RZ, 0x0 ;  /* 0x00000000ff0b7424 */ /* 0x000fe400078e00ff */
[----:B------:R-:W-:Y:S02]  /*09d0*/  IMAD.MOV.U32 R14, RZ, RZ, R12 ;  /* 0x000000ffff0e7224 */ /* 0x000fe400078e000c */
[----:B------:R-:W-:Y:S01]  /*09e0*/  IMAD.MOV.U32 R15, RZ, RZ, R13 ;  /* 0x000000ffff0f7224 */ /* 0x000fe200078e000d */
[----:B------:R-:W-:Y:S06]  /*09f0*/  RET.REL.NODEC R10 `(computeRHS) ;  /* 0xfffffff40a807950 */ /* 0x000fec0003c3ffff */
        .weak           $__internal_2_$__cuda_sm20_div_rn_f64_full
        .type           $__internal_2_$__cuda_sm20_div_rn_f64_full,@function
        .size           $__internal_2_$__cuda_sm20_div_rn_f64_full,(.L_x_55 - $__internal_2_$__cuda_sm20_div_rn_f64_full)
$__internal_2_$__cuda_sm20_div_rn_f64_full:
[C---:B------:R-:W-:Y:S01]  /*0a00*/  FSETP.GEU.AND P0, PT, |R7|.reuse, 1.469367938527859385e-39, PT ;  /* 0x001000000700780b */ /* 0x040fe20003f0e200 */
[----:B------:R-:W-:Y:S01]  /*0a10*/  IMAD.MOV.U32 R12, RZ, RZ, 0x1 ;  /* 0x00000001ff0c7424 */ /* 0x000fe200078e00ff */
[C---:B------:R-:W-:Y:S01]  /*0a20*/  LOP3.LUT R2, R7.reuse, 0x800fffff, RZ, 0xc0, !PT ;  /* 0x800fffff07027812 */ /* 0x040fe200078ec0ff */
[----:B------:R-:W-:Y:S01]  /*0a30*/  IMAD.MOV.U32 R20, RZ, RZ, 0x40000000 ;  /* 0x40000000ff147424 */ /* 0x000fe200078e00ff */
[----:B------:R-:W-:Y:S02]  /*0a40*/  LOP3.LUT R11, R7, 0x7ff00000, RZ, 0xc0, !PT ;  /* 0x7ff00000070b7812 */ /* 0x000fe400078ec0ff */
[----:B------:R-:W-:Y:S01]  /*0a50*/  LOP3.LUT R3, R2, 0x3ff00000, RZ, 0xfc, !PT ;  /* 0x3ff0000002037812 */ /* 0x000fe200078efcff */
[----:B------:R-:W-:Y:S01]  /*0a60*/  IMAD.MOV.U32 R2, RZ, RZ, R6 ;  /* 0x000000ffff027224 */ /* 0x000fe200078e0006 */
[----:B------:R-:W-:Y:S01]  /*0a70*/  MOV R9, 0x1ca00000 ;  /* 0x1ca0000000097802 */ /* 0x000fe20000000f00 */
[----:B------:R-:W-:Y:S01]  /*0a80*/  VIADD R21, R20, 0xffffffff ;  /* 0xffffffff14157836 */ /* 0x000fe20000000000 */
[----:B------:R-:W-:-:S03]  /*0a90*/  ISETP.LE.U32.AND P1, PT, R11, 0x40000000, PT ;  /* 0x400000000b00780c */ /* 0x000fc60003f23070 */
[----:B------:R-:W-:Y:S01]  /*0aa0*/  @!P0 DMUL R2, R6, 8.98846567431157953865e+307 ;  /* 0x7fe0000006028828 */ /* 0x000fe20000000000 */
[----:B------:R-:W-:-:S05]  /*0ab0*/  SEL R16, R9, 0x63400000, !P1 ;  /* 0x6340000009107807 */ /* 0x000fca0004800000 */
[----:B------:R-:W0:Y:S04]  /*0ac0*/  MUFU.RCP64H R13, R3 ;  /* 0x00000003000d7308 */ /* 0x000e280000001800 */
[----:B------:R-:W-:Y:S02]  /*0ad0*/  @!P0 LOP3.LUT R11, R3, 0x7ff00000, RZ, 0xc0, !PT ;  /* 0x7ff00000030b8812 */ /* 0x000fe400078ec0ff */
[----:B------:R-:W-:-:S03]  /*0ae0*/  ISETP.GT.U32.AND P0, PT, R21, 0x7feffffe, PT ;  /* 0x7feffffe1500780c */ /* 0x000fc60003f04070 */
[----:B------:R-:W-:-:S05]  /*0af0*/  VIADD R21, R11, 0xffffffff ;  /* 0xffffffff0b157836 */ /* 0x000fca0000000000 */
[----:B------:R-:W-:Y:S01]  /*0b00*/  ISETP.GT.U32.OR P0, PT, R21, 0x7feffffe, P0 ;  /* 0x7feffffe1500780c */ /* 0x000fe20000704470 */
[----:B0-----:R-:W-:-:S08]  /*0b10*/  DFMA R14, R12, -R2, 1 ;  /* 0x3ff000000c0e742b */ /* 0x001fd00000000802 */
[----:B------:R-:W-:-:S08]  /*0b20*/  DFMA R14, R14, R14, R14 ;  /* 0x0000000e0e0e722b */ /* 0x000fd0000000000e */
[----:B------:R-:W-:-:S08]  /*0b30*/  DFMA R14, R12, R14, R12 ;  /* 0x0000000e0c0e722b */ /* 0x000fd0000000000c */
[----:B------:R-:W-:-:S08]  /*0b40*/  DFMA R12, R14, -R2, 1 ;  /* 0x3ff000000e0c742b */ /* 0x000fd00000000802 */
[----:B------:R-:W-:Y:S01]  /*0b50*/  DFMA R14, R14, R12, R14 ;  /* 0x0000000c0e0e722b */ /* 0x000fe2000000000e */
[----:B------:R-:W-:Y:S01]  /*0b60*/  LOP3.LUT R13, R16, 0x80000, RZ, 0xfc, !PT ;  /* 0x00080000100d7812 */ /* 0x000fe200078efcff */
[----:B------:R-:W-:-:S06]  /*0b70*/  IMAD.MOV.U32 R12, RZ, RZ, RZ ;  /* 0x000000ffff0c7224 */ /* 0x000fcc00078e00ff */
[----:B------:R-:W-:-:S08]  /*0b80*/  DMUL R16, R14, R12 ;  /* 0x0000000c0e107228 */ /* 0x000fd00000000000 */
[----:B------:R-:W-:-:S08]  /*0b90*/  DFMA R18, R16, -R2, R12 ;  /* 0x800000021012722b */ /* 0x000fd0000000000c */
[----:B------:R-:W-:Y:S01]  /*0ba0*/  DFMA R14, R14, R18, R16 ;  /* 0x000000120e0e722b */ /* 0x000fe20000000010 */
[----:B------:R-:W-:Y:S10]  /*0bb0*/  @P0 BRA `(.L_x_49) ;  /* 0x0000000000740947 */ /* 0x000ff40003800000 */
[----:B------:R-:W-:Y:S01]  /*0bc0*/  LOP3.LUT R17, R7, 0x7ff00000, RZ, 0xc0, !PT ;  /* 0x7ff0000007117812 */ /* 0x000fe200078ec0ff */
[----:B------:R-:W-:Y:S02]  /*0bd0*/  IMAD.MOV.U32 R11, RZ, RZ, 0x40000000 ;  /* 0x40000000ff0b7424 */ /* 0x000fe400078e00ff */
[----:B------:R-:W-:Y:S01]  /*0be0*/  IMAD.MOV.U32 R18, RZ, RZ, RZ ;  /* 0x000000ffff127224 */ /* 0x000fe200078e00ff */
[----:B------:R-:W-:Y:S01]  /*0bf0*/  ISETP.LE.U32.AND P0, PT, R17, 0x40000000, PT ;  /* 0x400000001100780c */ /* 0x000fe20003f03070 */
[----:B------:R-:W-:-:S05]  /*0c00*/  IMAD.MOV R16, RZ, RZ, -R17 ;  /* 0x000000ffff107224 */ /* 0x000fca00078e0a11 */
[----:B------:R-:W-:Y:S02]  /*0c10*/  VIADDMNMX R11, R16, R11, 0xb9600000, !PT ;  /* 0xb9600000100b7446 */ /* 0x000fe4000780010b */
[----:B------:R-:W-:Y:S02]  /*0c20*/  SEL R16, R9, 0x63400000, !P0 ;  /* 0x6340000009107807 */ /* 0x000fe40004000000 */
[----:B------:R-:W-:-:S05]  /*0c30*/  VIMNMX R11, PT, PT, R11, 0x46a00000, PT ;  /* 0x46a000000b0b7848 */ /* 0x000fca0003fe0100 */
[----:B------:R-:W-:-:S05]  /*0c40*/  IMAD.IADD R11, R11, 0x1, -R16 ;  /* 0x000000010b0b7824 */ /* 0x000fca00078e0a10 */
[----:B------:R-:W-:-:S06]  /*0c50*/  IADD3 R19, PT, PT, R11, 0x7fe00000, RZ ;  /* 0x7fe000000b137810 */ /* 0x000fcc0007ffe0ff */
        /* <DEDUP_REMOVED lines=9> */
[----:B------:R-:W-:Y:S01]  /*0cf0*/  IMAD.MOV R3, RZ, RZ, -R11 ;  /* 0x000000ffff037224 */ /* 0x000fe200078e0a0b */
[----:B------:R-:W-:Y:S01]  /*0d00*/  IADD3 R11, PT, PT, -R11, -0x43300000, RZ ;  /* 0xbcd000000b0b7810 */ /* 0x000fe20007ffe1ff */
[----:B------:R-:W-:-:S06]  /*0d10*/  IMAD.MOV.U32 R2, RZ, RZ, RZ ;  /* 0x000000ffff027224 */ /* 0x000fcc00078e00ff */
[----:B------:R-:W-:Y:S02]  /*0d20*/  DFMA R2, R16, -R2, R14 ;  /* 0x800000021002722b */ /* 0x000fe4000000000e */
[----:B------:R-:W-:-:S08]  /*0d30*/  DMUL.RP R14, R14, R18 ;  /* 0x000000120e0e7228 */ /* 0x000fd00000008000 */
[----:B------:R-:W-:Y:S02]  /*0d40*/  FSETP.NEU.AND P0, PT, |R3|, R11, PT ;  /* 0x0000000b0300720b */ /* 0x000fe40003f0d200 */
[----:B------:R-:W-:Y:S02]  /*0d50*/  LOP3.LUT R7, R15, R7, RZ, 0x3c, !PT ;  /* 0x000000070f077212 */ /* 0x000fe400078e3cff */
[----:B------:R-:W-:Y:S02]  /*0d60*/  FSEL R16, R14, R16, !P0 ;  /* 0x000000100e107208 */ /* 0x000fe40004000000 */
[----:B------:R-:W-:Y:S01]  /*0d70*/  FSEL R17, R7, R17, !P0 ;  /* 0x0000001107117208 */ /* 0x000fe20004000000 */
[----:B------:R-:W-:Y:S06]  /*0d80*/  BRA `(.L_x_50) ;  /* 0x0000000000447947 */ /* 0x000fec0003800000 */
.L_x_49:
[----:B------:R-:W-:-:S14]  /*0d90*/  DSETP.NAN.AND P0, PT, R6, R6, PT ;  /* 0x000000060600722a */ /* 0x000fdc0003f08000 */
[----:B------:R-:W-:Y:S05]  /*0da0*/  @P0 BRA `(.L_x_51) ;  /* 0x0000000000340947 */ /* 0x000fea0003800000 */
[----:B------:R-:W-:Y:S01]  /*0db0*/  ISETP.NE.AND P0, PT, R20, R11, PT ;  /* 0x0000000b1400720c */ /* 0x000fe20003f05270 */
[----:B------:R-:W-:Y:S02]  /*0dc0*/  IMAD.MOV.U32 R16, RZ, RZ, 0x0 ;  /* 0x00000000ff107424 */ /* 0x000fe400078e00ff */
[----:B------:R-:W-:-:S10]  /*0dd0*/  IMAD.MOV.U32 R17, RZ, RZ, -0x80000 ;  /* 0xfff80000ff117424 */ /* 0x000fd400078e00ff */
[----:B------:R-:W-:Y:S05]  /*0de0*/  @!P0 BRA `(.L_x_50) ;  /* 0x00000000002c8947 */ /* 0x000fea0003800000 */
[----:B------:R-:W-:Y:S02]  /*0df0*/  ISETP.NE.AND P0, PT, R20, 0x7ff00000, PT ;  /* 0x7ff000001400780c */ /* 0x000fe40003f05270 */
[----:B------:R-:W-:Y:S02]  /*0e00*/  LOP3.LUT R6, R7, 0x40080000, RZ, 0x3c, !PT ;  /* 0x4008000007067812 */ /* 0x000fe400078e3cff */
[----:B------:R-:W-:Y:S02]  /*0e10*/  ISETP.EQ.OR P0, PT, R11, RZ, !P0 ;  /* 0x000000ff0b00720c */ /* 0x000fe40004702670 */
[----:B------:R-:W-:-:S11]  /*0e20*/  LOP3.LUT R17, R6, 0x80000000, RZ, 0xc0, !PT ;  /* 0x8000000006117812 */ /* 0x000fd600078ec0ff */
[----:B------:R-:W-:Y:S01]  /*0e30*/  @P0 LOP3.LUT R2, R17, 0x7ff00000, RZ, 0xfc, !PT ;  /* 0x7ff0000011020812 */ /* 0x000fe200078efcff */
[----:B------:R-:W-:Y:S01]  /*0e40*/  @!P0 IMAD.MOV.U32 R16, RZ, RZ, RZ ;  /* 0x000000ffff108224 */ /* 0x000fe200078e00ff */
[----:B------:R-:W-:-:S03]  /*0e50*/  @P0 MOV R16, RZ ;  /* 0x000000ff00100202 */ /* 0x000fc60000000f00 */
[----:B------:R-:W-:Y:S01]  /*0e60*/  @P0 IMAD.MOV.U32 R17, RZ, RZ, R2 ;  /* 0x000000ffff110224 */ /* 0x000fe200078e0002 */
[----:B------:R-:W-:Y:S06]  /*0e70*/  BRA `(.L_x_50) ;  /* 0x0000000000087947 */ /* 0x000fec0003800000 */
.L_x_51:
[----:B------:R-:W-:Y:S01]  /*0e80*/  LOP3.LUT R17, R7, 0x80000, RZ, 0xfc, !PT ;  /* 0x0008000007117812 */ /* 0x000fe200078efcff */
[----:B------:R-:W-:-:S07]  /*0e90*/  IMAD.MOV.U32 R16, RZ, RZ, R6 ;  /* 0x000000ffff107224 */ /* 0x000fce00078e0006 */
.L_x_50:
[----:B------:R-:W-:Y:S02]  /*0ea0*/  IMAD.MOV.U32 R11, RZ, RZ, 0x0 ;  /* 0x00000000ff0b7424 */ /* 0x000fe400078e00ff */
[----:B------:R-:W-:Y:S02]  /*0eb0*/  IMAD.MOV.U32 R2, RZ, RZ, R16 ;  /* 0x000000ffff027224 */ /* 0x000fe400078e0010 */
[----:B------:R-:W-:Y:S01]  /*0ec0*/  IMAD.MOV.U32 R3, RZ, RZ, R17 ;  /* 0x000000ffff037224 */ /* 0x000fe200078e0011 */
[----:B------:R-:W-:Y:S06]  /*0ed0*/  RET.REL.NODEC R10 `(computeRHS) ;  /* 0xfffffff00a487950 */ /* 0x000fec0003c3ffff */
.L_x_52:
        /* <DEDUP_REMOVED lines=10> */
.L_x_55:


//--------------------- .nv.shared.reserved.0     --------------------------
	.section	.nv.shared.reserved.0,"aw",@nobits
	.weak		__nv_reservedSMEM_offset_0_alias
	.size		__nv_reservedSMEM_offset_0_alias, 0, 64
	.other		__nv_reservedSMEM_offset_0_alias,@"STO_CUDA_RESERVED_SHARED STV_DEFAULT"
__nv_reservedSMEM_offset_0_alias:
	.zero		0
	.zero		64


//--------------------- .nv.constant0.reducedSolverKernel --------------------------
	.section	.nv.constant0.reducedSolverKernel,"a",@progbits
	.sectionflags	@""
	.align	4
.nv.constant0.reducedSolverKernel:
	.zero		948


//--------------------- .nv.constant0.negateAndCopyFaces --------------------------
	.section	.nv.constant0.negateAndCopyFaces,"a",@progbits
	.sectionflags	@""
	.align	4
.nv.constant0.negateAndCopyFaces:
	.zero		932


//--------------------- .nv.constant0.sumSolutions --------------------------
	.section	.nv.constant0.sumSolutions,"a",@progbits
	.sectionflags	@""
	.align	4
.nv.constant0.sumSolutions:
	.zero		948


//--------------------- .nv.constant0.computeRHS  --------------------------
	.section	.nv.constant0.computeRHS,"a",@progbits
	.sectionflags	@""
	.align	4
.nv.constant0.computeRHS:
	.zero		928


//--------------------- SYMBOLS --------------------------

	.type		.nv.reservedSmem.offset0,@object
	.size		.nv.reservedSmem.offset0,0x4
